//
// Generated by NVIDIA NVVM Compiler
//
// Compiler Build ID: CL-36424714
// Cuda compilation tools, release 13.0, V13.0.88
// Based on NVVM 20.0.0
//

.version 9.0
.target sm_100
.address_size 64

	// .globl	_Z11kernel_maddPfS_S_ii
.extern .func  (.param .b32 func_retval0) vprintf
(
	.param .b64 vprintf_param_0,
	.param .b64 vprintf_param_1
)
;
.global .align 1 .b8 $str[4] = {37, 100, 10};

.visible .entry _Z11kernel_maddPfS_S_ii(
	.param .u64 .ptr .align 1 _Z11kernel_maddPfS_S_ii_param_0,
	.param .u64 .ptr .align 1 _Z11kernel_maddPfS_S_ii_param_1,
	.param .u64 .ptr .align 1 _Z11kernel_maddPfS_S_ii_param_2,
	.param .u32 _Z11kernel_maddPfS_S_ii_param_3,
	.param .u32 _Z11kernel_maddPfS_S_ii_param_4
)
{
	.reg .pred 	%p<4>;
	.reg .b32 	%r<14>;
	.reg .b32 	%f<4>;
	.reg .b64 	%rd<11>;

	ld.param.u64 	%rd1, [_Z11kernel_maddPfS_S_ii_param_0];
	ld.param.u64 	%rd2, [_Z11kernel_maddPfS_S_ii_param_1];
	ld.param.u64 	%rd3, [_Z11kernel_maddPfS_S_ii_param_2];
	ld.param.u32 	%r2, [_Z11kernel_maddPfS_S_ii_param_3];
	ld.param.u32 	%r3, [_Z11kernel_maddPfS_S_ii_param_4];
	mov.u32 	%r5, %tid.x;
	mov.u32 	%r6, %ctaid.x;
	mov.u32 	%r7, %ntid.x;
	mad.lo.s32 	%r8, %r6, %r7, %r5;
	mov.u32 	%r9, %tid.y;
	mov.u32 	%r10, %ctaid.y;
	mov.u32 	%r11, %ntid.y;
	mad.lo.s32 	%r12, %r10, %r11, %r9;
	mad.lo.s32 	%r1, %r2, %r12, %r8;
	setp.ge.u32 	%p1, %r8, %r2;
	setp.ge.u32 	%p2, %r12, %r3;
	or.pred  	%p3, %p1, %p2;
	@%p3 bra 	$L__BB0_2;
	cvta.to.global.u64 	%rd4, %rd1;
	cvta.to.global.u64 	%rd5, %rd2;
	cvta.to.global.u64 	%rd6, %rd3;
	mul.wide.u32 	%rd7, %r1, 4;
	add.s64 	%rd8, %rd4, %rd7;
	ld.global.f32 	%f1, [%rd8];
	add.s64 	%rd9, %rd5, %rd7;
	ld.global.f32 	%f2, [%rd9];
	add.f32 	%f3, %f1, %f2;
	add.s64 	%rd10, %rd6, %rd7;
	st.global.f32 	[%rd10], %f3;
$L__BB0_2:
	ret;

}
	// .globl	_Z11kernel_msubPfS_S_ii
.visible .entry _Z11kernel_msubPfS_S_ii(
	.param .u64 .ptr .align 1 _Z11kernel_msubPfS_S_ii_param_0,
	.param .u64 .ptr .align 1 _Z11kernel_msubPfS_S_ii_param_1,
	.param .u64 .ptr .align 1 _Z11kernel_msubPfS_S_ii_param_2,
	.param .u32 _Z11kernel_msubPfS_S_ii_param_3,
	.param .u32 _Z11kernel_msubPfS_S_ii_param_4
)
{
	.reg .pred 	%p<4>;
	.reg .b32 	%r<14>;
	.reg .b32 	%f<4>;
	.reg .b64 	%rd<11>;

	ld.param.u64 	%rd1, [_Z11kernel_msubPfS_S_ii_param_0];
	ld.param.u64 	%rd2, [_Z11kernel_msubPfS_S_ii_param_1];
	ld.param.u64 	%rd3, [_Z11kernel_msubPfS_S_ii_param_2];
	ld.param.u32 	%r2, [_Z11kernel_msubPfS_S_ii_param_3];
	ld.param.u32 	%r3, [_Z11kernel_msubPfS_S_ii_param_4];
	mov.u32 	%r5, %tid.x;
	mov.u32 	%r6, %ctaid.x;
	mov.u32 	%r7, %ntid.x;
	mad.lo.s32 	%r8, %r6, %r7, %r5;
	mov.u32 	%r9, %tid.y;
	mov.u32 	%r10, %ctaid.y;
	mov.u32 	%r11, %ntid.y;
	mad.lo.s32 	%r12, %r10, %r11, %r9;
	mad.lo.s32 	%r1, %r2, %r12, %r8;
	setp.ge.u32 	%p1, %r8, %r2;
	setp.ge.u32 	%p2, %r12, %r3;
	or.pred  	%p3, %p1, %p2;
	@%p3 bra 	$L__BB1_2;
	cvta.to.global.u64 	%rd4, %rd1;
	cvta.to.global.u64 	%rd5, %rd2;
	cvta.to.global.u64 	%rd6, %rd3;
	mul.wide.u32 	%rd7, %r1, 4;
	add.s64 	%rd8, %rd4, %rd7;
	ld.global.f32 	%f1, [%rd8];
	add.s64 	%rd9, %rd5, %rd7;
	ld.global.f32 	%f2, [%rd9];
	sub.f32 	%f3, %f1, %f2;
	add.s64 	%rd10, %rd6, %rd7;
	st.global.f32 	[%rd10], %f3;
$L__BB1_2:
	ret;

}
	// .globl	_Z12kernel_mcoefPfS_iif
.visible .entry _Z12kernel_mcoefPfS_iif(
	.param .u64 .ptr .align 1 _Z12kernel_mcoefPfS_iif_param_0,
	.param .u64 .ptr .align 1 _Z12kernel_mcoefPfS_iif_param_1,
	.param .u32 _Z12kernel_mcoefPfS_iif_param_2,
	.param .u32 _Z12kernel_mcoefPfS_iif_param_3,
	.param .f32 _Z12kernel_mcoefPfS_iif_param_4
)
{
	.local .align 8 .b8 	__local_depot2[8];
	.reg .b64 	%SP;
	.reg .b64 	%SPL;
	.reg .pred 	%p<2>;
	.reg .b32 	%r<15>;
	.reg .b32 	%f<4>;
	.reg .b64 	%rd<12>;

	mov.u64 	%SPL, __local_depot2;
	cvta.local.u64 	%SP, %SPL;
	ld.param.u64 	%rd1, [_Z12kernel_mcoefPfS_iif_param_0];
	ld.param.u64 	%rd2, [_Z12kernel_mcoefPfS_iif_param_1];
	ld.param.u32 	%r2, [_Z12kernel_mcoefPfS_iif_param_2];
	ld.param.u32 	%r3, [_Z12kernel_mcoefPfS_iif_param_3];
	ld.param.f32 	%f1, [_Z12kernel_mcoefPfS_iif_param_4];
	add.u64 	%rd3, %SP, 0;
	add.u64 	%rd4, %SPL, 0;
	mov.u32 	%r4, %tid.x;
	mov.u32 	%r5, %ctaid.x;
	mov.u32 	%r6, %ntid.x;
	mad.lo.s32 	%r7, %r5, %r6, %r4;
	mov.u32 	%r8, %tid.y;
	mov.u32 	%r9, %ctaid.y;
	mov.u32 	%r10, %ntid.y;
	mad.lo.s32 	%r11, %r9, %r10, %r8;
	mad.lo.s32 	%r1, %r2, %r11, %r7;
	st.local.u32 	[%rd4], %r1;
	mov.u64 	%rd5, $str;
	cvta.global.u64 	%rd6, %rd5;
	{ // callseq 0, 0
	.param .b64 param0;
	st.param.b64 	[param0], %rd6;
	.param .b64 param1;
	st.param.b64 	[param1], %rd3;
	.param .b32 retval0;
	call.uni (retval0), 
	vprintf, 
	(
	param0, 
	param1
	);
	ld.param.b32 	%r12, [retval0];
	} // callseq 0
	mul.lo.s32 	%r14, %r3, %r2;
	setp.ge.u32 	%p1, %r1, %r14;
	@%p1 bra 	$L__BB2_2;
	cvta.to.global.u64 	%rd7, %rd1;
	cvta.to.global.u64 	%rd8, %rd2;
	mul.wide.u32 	%rd9, %r1, 4;
	add.s64 	%rd10, %rd7, %rd9;
	ld.global.f32 	%f2, [%rd10];
	mul.f32 	%f3, %f1, %f2;
	add.s64 	%rd11, %rd8, %rd9;
	st.global.f32 	[%rd11], %f3;
$L__BB2_2:
	ret;

}
	// .globl	_Z12kernel_mtilePfS_ii
.visible .entry _Z12kernel_mtilePfS_ii(
	.param .u64 .ptr .align 1 _Z12kernel_mtilePfS_ii_param_0,
	.param .u64 .ptr .align 1 _Z12kernel_mtilePfS_ii_param_1,
	.param .u32 _Z12kernel_mtilePfS_ii_param_2,
	.param .u32 _Z12kernel_mtilePfS_ii_param_3
)
{
	.reg .pred 	%p<4>;
	.reg .b32 	%r<15>;
	.reg .b32 	%f<2>;
	.reg .b64 	%rd<9>;

	ld.param.u64 	%rd1, [_Z12kernel_mtilePfS_ii_param_0];
	ld.param.u64 	%rd2, [_Z12kernel_mtilePfS_ii_param_1];
	ld.param.u32 	%r3, [_Z12kernel_mtilePfS_ii_param_2];
	ld.param.u32 	%r4, [_Z12kernel_mtilePfS_ii_param_3];
	mov.u32 	%r5, %tid.x;
	mov.u32 	%r6, %ctaid.x;
	mov.u32 	%r7, %ntid.x;
	mad.lo.s32 	%r8, %r6, %r7, %r5;
	mov.u32 	%r9, %tid.y;
	mov.u32 	%r10, %ctaid.y;
	mov.u32 	%r11, %ntid.y;
	mad.lo.s32 	%r12, %r10, %r11, %r9;
	mad.lo.s32 	%r1, %r3, %r12, %r8;
	setp.ge.u32 	%p1, %r8, %r3;
	setp.ge.u32 	%p2, %r12, %r4;
	or.pred  	%p3, %p1, %p2;
	@%p3 bra 	$L__BB3_2;
	cvta.to.global.u64 	%rd3, %rd1;
	cvta.to.global.u64 	%rd4, %rd2;
	rem.u32 	%r14, %r1, %r4;
	mul.wide.u32 	%rd5, %r14, 4;
	add.s64 	%rd6, %rd3, %rd5;
	ld.global.f32 	%f1, [%rd6];
	mul.wide.u32 	%rd7, %r1, 4;
	add.s64 	%rd8, %rd4, %rd7;
	st.global.f32 	[%rd8], %f1;
$L__BB3_2:
	ret;

}
	// .globl	_Z11kernel_mabsPfS_ii
.visible .entry _Z11kernel_mabsPfS_ii(
	.param .u64 .ptr .align 1 _Z11kernel_mabsPfS_ii_param_0,
	.param .u64 .ptr .align 1 _Z11kernel_mabsPfS_ii_param_1,
	.param .u32 _Z11kernel_mabsPfS_ii_param_2,
	.param .u32 _Z11kernel_mabsPfS_ii_param_3
)
{
	.reg .pred 	%p<6>;
	.reg .b32 	%r<14>;
	.reg .b32 	%f<6>;
	.reg .b64 	%rd<8>;

	ld.param.u64 	%rd3, [_Z11kernel_mabsPfS_ii_param_0];
	ld.param.u64 	%rd4, [_Z11kernel_mabsPfS_ii_param_1];
	ld.param.u32 	%r2, [_Z11kernel_mabsPfS_ii_param_2];
	ld.param.u32 	%r4, [_Z11kernel_mabsPfS_ii_param_3];
	mov.u32 	%r5, %tid.x;
	mov.u32 	%r6, %ctaid.x;
	mov.u32 	%r7, %ntid.x;
	mad.lo.s32 	%r8, %r6, %r7, %r5;
	mov.u32 	%r9, %tid.y;
	mov.u32 	%r10, %ctaid.y;
	mov.u32 	%r11, %ntid.y;
	mad.lo.s32 	%r12, %r10, %r11, %r9;
	mad.lo.s32 	%r1, %r4, %r12, %r8;
	setp.ge.u32 	%p1, %r8, %r4;
	setp.ge.u32 	%p2, %r12, %r2;
	or.pred  	%p3, %p1, %p2;
	@%p3 bra 	$L__BB4_5;
	cvta.to.global.u64 	%rd5, %rd4;
	cvta.to.global.u64 	%rd6, %rd3;
	mul.wide.u32 	%rd7, %r1, 4;
	add.s64 	%rd1, %rd6, %rd7;
	ld.global.f32 	%f5, [%rd1];
	setp.ltu.f32 	%p4, %f5, 0f00000000;
	add.s64 	%rd2, %rd5, %rd7;
	@%p4 bra 	$L__BB4_3;
	st.global.f32 	[%rd2], %f5;
	ld.global.f32 	%f5, [%rd1];
$L__BB4_3:
	setp.geu.f32 	%p5, %f5, 0f00000000;
	@%p5 bra 	$L__BB4_5;
	neg.f32 	%f4, %f5;
	st.global.f32 	[%rd2], %f4;
$L__BB4_5:
	ret;

}
	// .globl	_Z11kernel_msumPfS_ii
.visible .entry _Z11kernel_msumPfS_ii(
	.param .u64 .ptr .align 1 _Z11kernel_msumPfS_ii_param_0,
	.param .u64 .ptr .align 1 _Z11kernel_msumPfS_ii_param_1,
	.param .u32 _Z11kernel_msumPfS_ii_param_2,
	.param .u32 _Z11kernel_msumPfS_ii_param_3
)
{
	.reg .pred 	%p<40>;
	.reg .b32 	%r<129>;
	.reg .b32 	%f<141>;
	.reg .b64 	%rd<66>;

	ld.param.u64 	%rd3, [_Z11kernel_msumPfS_ii_param_0];
	ld.param.u32 	%r97, [_Z11kernel_msumPfS_ii_param_2];
	ld.param.u32 	%r98, [_Z11kernel_msumPfS_ii_param_3];
	cvta.to.global.u64 	%rd1, %rd3;
	mov.u32 	%r1, %tid.x;
	mov.u32 	%r99, %ctaid.x;
	mov.u32 	%r100, %ntid.x;
	mul.lo.s32 	%r2, %r99, %r100;
	add.s32 	%r3, %r2, %r1;
	setp.ge.u32 	%p1, %r3, %r97;
	@%p1 bra 	$L__BB5_73;
	setp.lt.s32 	%p2, %r98, 1;
	mov.f32 	%f104, 0f00000000;
	@%p2 bra 	$L__BB5_72;
	mul.lo.s32 	%r4, %r98, %r97;
	and.b32  	%r5, %r98, 15;
	setp.lt.u32 	%p3, %r98, 16;
	mov.f32 	%f104, 0f00000000;
	mov.b32 	%r125, 0;
	@%p3 bra 	$L__BB5_37;
	and.b32  	%r125, %r98, 2147483632;
	neg.s32 	%r123, %r125;
	add.s32 	%r102, %r1, %r97;
	add.s32 	%r122, %r102, %r2;
	shl.b32 	%r9, %r97, 4;
	shl.b32 	%r103, %r97, 1;
	add.s32 	%r121, %r3, %r103;
	mad.lo.s32 	%r120, %r97, 3, %r3;
	shl.b32 	%r104, %r97, 2;
	add.s32 	%r119, %r3, %r104;
	mad.lo.s32 	%r118, %r97, 5, %r3;
	mad.lo.s32 	%r117, %r97, 6, %r3;
	mad.lo.s32 	%r116, %r97, 7, %r3;
	shl.b32 	%r105, %r97, 3;
	add.s32 	%r115, %r3, %r105;
	mad.lo.s32 	%r114, %r97, 9, %r3;
	mad.lo.s32 	%r113, %r97, 10, %r3;
	mad.lo.s32 	%r112, %r97, 11, %r3;
	mad.lo.s32 	%r111, %r97, 12, %r3;
	mad.lo.s32 	%r110, %r97, 13, %r3;
	mad.lo.s32 	%r109, %r97, 14, %r3;
	mad.lo.s32 	%r108, %r97, 15, %r3;
	mov.f32 	%f104, 0f00000000;
	mov.u32 	%r107, %r3;
$L__BB5_4:
	.pragma "nounroll";
	setp.ge.u32 	%p4, %r107, %r4;
	@%p4 bra 	$L__BB5_6;
	mul.wide.u32 	%rd4, %r107, 4;
	add.s64 	%rd5, %rd1, %rd4;
	ld.global.f32 	%f72, [%rd5];
	add.f32 	%f104, %f104, %f72;
$L__BB5_6:
	add.s32 	%r41, %r97, %r107;
	setp.ge.u32 	%p5, %r41, %r4;
	@%p5 bra 	$L__BB5_8;
	mul.wide.u32 	%rd6, %r122, 4;
	add.s64 	%rd7, %rd1, %rd6;
	ld.global.f32 	%f73, [%rd7];
	add.f32 	%f104, %f104, %f73;
$L__BB5_8:
	add.s32 	%r42, %r97, %r41;
	setp.ge.u32 	%p6, %r42, %r4;
	@%p6 bra 	$L__BB5_10;
	mul.wide.u32 	%rd8, %r121, 4;
	add.s64 	%rd9, %rd1, %rd8;
	ld.global.f32 	%f74, [%rd9];
	add.f32 	%f104, %f104, %f74;
$L__BB5_10:
	add.s32 	%r43, %r97, %r42;
	setp.ge.u32 	%p7, %r43, %r4;
	@%p7 bra 	$L__BB5_12;
	mul.wide.u32 	%rd10, %r120, 4;
	add.s64 	%rd11, %rd1, %rd10;
	ld.global.f32 	%f75, [%rd11];
	add.f32 	%f104, %f104, %f75;
$L__BB5_12:
	add.s32 	%r44, %r97, %r43;
	setp.ge.u32 	%p8, %r44, %r4;
	@%p8 bra 	$L__BB5_14;
	mul.wide.u32 	%rd12, %r119, 4;
	add.s64 	%rd13, %rd1, %rd12;
	ld.global.f32 	%f76, [%rd13];
	add.f32 	%f104, %f104, %f76;
$L__BB5_14:
	add.s32 	%r45, %r97, %r44;
	setp.ge.u32 	%p9, %r45, %r4;
	@%p9 bra 	$L__BB5_16;
	mul.wide.u32 	%rd14, %r118, 4;
	add.s64 	%rd15, %rd1, %rd14;
	ld.global.f32 	%f77, [%rd15];
	add.f32 	%f104, %f104, %f77;
$L__BB5_16:
	add.s32 	%r46, %r97, %r45;
	setp.ge.u32 	%p10, %r46, %r4;
	@%p10 bra 	$L__BB5_18;
	mul.wide.u32 	%rd16, %r117, 4;
	add.s64 	%rd17, %rd1, %rd16;
	ld.global.f32 	%f78, [%rd17];
	add.f32 	%f104, %f104, %f78;
$L__BB5_18:
	add.s32 	%r47, %r97, %r46;
	setp.ge.u32 	%p11, %r47, %r4;
	@%p11 bra 	$L__BB5_20;
	mul.wide.u32 	%rd18, %r116, 4;
	add.s64 	%rd19, %rd1, %rd18;
	ld.global.f32 	%f79, [%rd19];
	add.f32 	%f104, %f104, %f79;
$L__BB5_20:
	add.s32 	%r48, %r97, %r47;
	setp.ge.u32 	%p12, %r48, %r4;
	@%p12 bra 	$L__BB5_22;
	mul.wide.u32 	%rd20, %r115, 4;
	add.s64 	%rd21, %rd1, %rd20;
	ld.global.f32 	%f80, [%rd21];
	add.f32 	%f104, %f104, %f80;
$L__BB5_22:
	add.s32 	%r49, %r97, %r48;
	setp.ge.u32 	%p13, %r49, %r4;
	@%p13 bra 	$L__BB5_24;
	mul.wide.u32 	%rd22, %r114, 4;
	add.s64 	%rd23, %rd1, %rd22;
	ld.global.f32 	%f81, [%rd23];
	add.f32 	%f104, %f104, %f81;
$L__BB5_24:
	add.s32 	%r50, %r97, %r49;
	setp.ge.u32 	%p14, %r50, %r4;
	@%p14 bra 	$L__BB5_26;
	mul.wide.u32 	%rd24, %r113, 4;
	add.s64 	%rd25, %rd1, %rd24;
	ld.global.f32 	%f82, [%rd25];
	add.f32 	%f104, %f104, %f82;
$L__BB5_26:
	add.s32 	%r51, %r97, %r50;
	setp.ge.u32 	%p15, %r51, %r4;
	@%p15 bra 	$L__BB5_28;
	mul.wide.u32 	%rd26, %r112, 4;
	add.s64 	%rd27, %rd1, %rd26;
	ld.global.f32 	%f83, [%rd27];
	add.f32 	%f104, %f104, %f83;
$L__BB5_28:
	add.s32 	%r52, %r97, %r51;
	setp.ge.u32 	%p16, %r52, %r4;
	@%p16 bra 	$L__BB5_30;
	mul.wide.u32 	%rd28, %r111, 4;
	add.s64 	%rd29, %rd1, %rd28;
	ld.global.f32 	%f84, [%rd29];
	add.f32 	%f104, %f104, %f84;
$L__BB5_30:
	add.s32 	%r53, %r97, %r52;
	setp.ge.u32 	%p17, %r53, %r4;
	@%p17 bra 	$L__BB5_32;
	mul.wide.u32 	%rd30, %r110, 4;
	add.s64 	%rd31, %rd1, %rd30;
	ld.global.f32 	%f85, [%rd31];
	add.f32 	%f104, %f104, %f85;
$L__BB5_32:
	add.s32 	%r54, %r97, %r53;
	setp.ge.u32 	%p18, %r54, %r4;
	@%p18 bra 	$L__BB5_34;
	mul.wide.u32 	%rd32, %r109, 4;
	add.s64 	%rd33, %rd1, %rd32;
	ld.global.f32 	%f86, [%rd33];
	add.f32 	%f104, %f104, %f86;
$L__BB5_34:
	add.s32 	%r106, %r97, %r54;
	setp.ge.u32 	%p19, %r106, %r4;
	@%p19 bra 	$L__BB5_36;
	mul.wide.u32 	%rd34, %r108, 4;
	add.s64 	%rd35, %rd1, %rd34;
	ld.global.f32 	%f87, [%rd35];
	add.f32 	%f104, %f104, %f87;
$L__BB5_36:
	add.s32 	%r123, %r123, 16;
	add.s32 	%r122, %r122, %r9;
	add.s32 	%r121, %r121, %r9;
	add.s32 	%r120, %r120, %r9;
	add.s32 	%r119, %r119, %r9;
	add.s32 	%r118, %r118, %r9;
	add.s32 	%r117, %r117, %r9;
	add.s32 	%r116, %r116, %r9;
	add.s32 	%r115, %r115, %r9;
	add.s32 	%r114, %r114, %r9;
	add.s32 	%r113, %r113, %r9;
	add.s32 	%r112, %r112, %r9;
	add.s32 	%r111, %r111, %r9;
	add.s32 	%r110, %r110, %r9;
	add.s32 	%r109, %r109, %r9;
	add.s32 	%r108, %r108, %r9;
	add.s32 	%r107, %r107, %r9;
	setp.ne.s32 	%p20, %r123, 0;
	@%p20 bra 	$L__BB5_4;
$L__BB5_37:
	setp.eq.s32 	%p21, %r5, 0;
	@%p21 bra 	$L__BB5_72;
	and.b32  	%r73, %r98, 7;
	setp.lt.u32 	%p22, %r5, 8;
	@%p22 bra 	$L__BB5_56;
	mad.lo.s32 	%r74, %r125, %r97, %r3;
	setp.ge.u32 	%p23, %r74, %r4;
	@%p23 bra 	$L__BB5_41;
	mul.wide.u32 	%rd36, %r74, 4;
	add.s64 	%rd37, %rd1, %rd36;
	ld.global.f32 	%f89, [%rd37];
	add.f32 	%f104, %f104, %f89;
$L__BB5_41:
	add.s32 	%r75, %r74, %r97;
	setp.ge.u32 	%p24, %r75, %r4;
	@%p24 bra 	$L__BB5_43;
	mul.wide.u32 	%rd38, %r75, 4;
	add.s64 	%rd39, %rd1, %rd38;
	ld.global.f32 	%f90, [%rd39];
	add.f32 	%f104, %f104, %f90;
$L__BB5_43:
	add.s32 	%r76, %r75, %r97;
	setp.ge.u32 	%p25, %r76, %r4;
	@%p25 bra 	$L__BB5_45;
	mul.wide.u32 	%rd40, %r76, 4;
	add.s64 	%rd41, %rd1, %rd40;
	ld.global.f32 	%f91, [%rd41];
	add.f32 	%f104, %f104, %f91;
$L__BB5_45:
	add.s32 	%r77, %r76, %r97;
	setp.ge.u32 	%p26, %r77, %r4;
	@%p26 bra 	$L__BB5_47;
	mul.wide.u32 	%rd42, %r77, 4;
	add.s64 	%rd43, %rd1, %rd42;
	ld.global.f32 	%f92, [%rd43];
	add.f32 	%f104, %f104, %f92;
$L__BB5_47:
	add.s32 	%r78, %r77, %r97;
	setp.ge.u32 	%p27, %r78, %r4;
	@%p27 bra 	$L__BB5_49;
	mul.wide.u32 	%rd44, %r78, 4;
	add.s64 	%rd45, %rd1, %rd44;
	ld.global.f32 	%f93, [%rd45];
	add.f32 	%f104, %f104, %f93;
$L__BB5_49:
	add.s32 	%r79, %r78, %r97;
	setp.ge.u32 	%p28, %r79, %r4;
	@%p28 bra 	$L__BB5_51;
	mul.wide.u32 	%rd46, %r79, 4;
	add.s64 	%rd47, %rd1, %rd46;
	ld.global.f32 	%f94, [%rd47];
	add.f32 	%f104, %f104, %f94;
$L__BB5_51:
	add.s32 	%r80, %r79, %r97;
	setp.ge.u32 	%p29, %r80, %r4;
	@%p29 bra 	$L__BB5_53;
	mul.wide.u32 	%rd48, %r80, 4;
	add.s64 	%rd49, %rd1, %rd48;
	ld.global.f32 	%f95, [%rd49];
	add.f32 	%f104, %f104, %f95;
$L__BB5_53:
	add.s32 	%r81, %r80, %r97;
	setp.ge.u32 	%p30, %r81, %r4;
	@%p30 bra 	$L__BB5_55;
	mul.wide.u32 	%rd50, %r81, 4;
	add.s64 	%rd51, %rd1, %rd50;
	ld.global.f32 	%f96, [%rd51];
	add.f32 	%f104, %f104, %f96;
$L__BB5_55:
	add.s32 	%r125, %r125, 8;
$L__BB5_56:
	setp.eq.s32 	%p31, %r73, 0;
	@%p31 bra 	$L__BB5_72;
	and.b32  	%r84, %r98, 3;
	setp.lt.u32 	%p32, %r73, 4;
	@%p32 bra 	$L__BB5_67;
	mad.lo.s32 	%r85, %r125, %r97, %r3;
	setp.ge.u32 	%p33, %r85, %r4;
	@%p33 bra 	$L__BB5_60;
	mul.wide.u32 	%rd52, %r85, 4;
	add.s64 	%rd53, %rd1, %rd52;
	ld.global.f32 	%f98, [%rd53];
	add.f32 	%f104, %f104, %f98;
$L__BB5_60:
	add.s32 	%r86, %r85, %r97;
	setp.ge.u32 	%p34, %r86, %r4;
	@%p34 bra 	$L__BB5_62;
	mul.wide.u32 	%rd54, %r86, 4;
	add.s64 	%rd55, %rd1, %rd54;
	ld.global.f32 	%f99, [%rd55];
	add.f32 	%f104, %f104, %f99;
$L__BB5_62:
	add.s32 	%r87, %r86, %r97;
	setp.ge.u32 	%p35, %r87, %r4;
	@%p35 bra 	$L__BB5_64;
	mul.wide.u32 	%rd56, %r87, 4;
	add.s64 	%rd57, %rd1, %rd56;
	ld.global.f32 	%f100, [%rd57];
	add.f32 	%f104, %f104, %f100;
$L__BB5_64:
	add.s32 	%r88, %r87, %r97;
	setp.ge.u32 	%p36, %r88, %r4;
	@%p36 bra 	$L__BB5_66;
	mul.wide.u32 	%rd58, %r88, 4;
	add.s64 	%rd59, %rd1, %rd58;
	ld.global.f32 	%f101, [%rd59];
	add.f32 	%f104, %f104, %f101;
$L__BB5_66:
	add.s32 	%r125, %r125, 4;
$L__BB5_67:
	setp.eq.s32 	%p37, %r84, 0;
	@%p37 bra 	$L__BB5_72;
	mad.lo.s32 	%r128, %r125, %r97, %r3;
	neg.s32 	%r127, %r84;
$L__BB5_69:
	.pragma "nounroll";
	setp.ge.u32 	%p38, %r128, %r4;
	@%p38 bra 	$L__BB5_71;
	mul.wide.u32 	%rd60, %r128, 4;
	add.s64 	%rd61, %rd1, %rd60;
	ld.global.f32 	%f102, [%rd61];
	add.f32 	%f104, %f104, %f102;
$L__BB5_71:
	add.s32 	%r128, %r128, %r97;
	add.s32 	%r127, %r127, 1;
	setp.ne.s32 	%p39, %r127, 0;
	@%p39 bra 	$L__BB5_69;
$L__BB5_72:
	ld.param.u64 	%rd65, [_Z11kernel_msumPfS_ii_param_1];
	cvta.to.global.u64 	%rd62, %rd65;
	mul.wide.u32 	%rd63, %r3, 4;
	add.s64 	%rd64, %rd62, %rd63;
	st.global.f32 	[%rd64], %f104;
$L__BB5_73:
	ret;

}
	// .globl	_Z12kernel_msum2PfS_ii
.visible .entry _Z12kernel_msum2PfS_ii(
	.param .u64 .ptr .align 1 _Z12kernel_msum2PfS_ii_param_0,
	.param .u64 .ptr .align 1 _Z12kernel_msum2PfS_ii_param_1,
	.param .u32 _Z12kernel_msum2PfS_ii_param_2,
	.param .u32 _Z12kernel_msum2PfS_ii_param_3
)
{
	.reg .pred 	%p<40>;
	.reg .b32 	%r<65>;
	.reg .b32 	%f<141>;
	.reg .b64 	%rd<65>;

	ld.param.u64 	%rd3, [_Z12kernel_msum2PfS_ii_param_0];
	ld.param.u64 	%rd2, [_Z12kernel_msum2PfS_ii_param_1];
	ld.param.u32 	%r52, [_Z12kernel_msum2PfS_ii_param_2];
	ld.param.u32 	%r53, [_Z12kernel_msum2PfS_ii_param_3];
	cvta.to.global.u64 	%rd1, %rd3;
	mov.u32 	%r54, %tid.x;
	mov.u32 	%r55, %ctaid.x;
	mov.u32 	%r56, %ntid.x;
	mad.lo.s32 	%r1, %r55, %r56, %r54;
	setp.ge.u32 	%p1, %r1, %r53;
	@%p1 bra 	$L__BB6_73;
	setp.lt.s32 	%p2, %r52, 1;
	mov.f32 	%f104, 0f00000000;
	@%p2 bra 	$L__BB6_72;
	mul.lo.s32 	%r2, %r52, %r1;
	mul.lo.s32 	%r3, %r53, %r52;
	and.b32  	%r4, %r52, 15;
	setp.lt.u32 	%p3, %r52, 16;
	mov.f32 	%f104, 0f00000000;
	mov.b32 	%r61, 0;
	@%p3 bra 	$L__BB6_37;
	and.b32  	%r61, %r52, 2147483632;
	neg.s32 	%r59, %r61;
	add.s32 	%r58, %r2, 7;
	mov.f32 	%f104, 0f00000000;
$L__BB6_4:
	.pragma "nounroll";
	add.s32 	%r10, %r58, -7;
	setp.ge.u32 	%p4, %r10, %r3;
	@%p4 bra 	$L__BB6_6;
	mul.wide.u32 	%rd4, %r10, 4;
	add.s64 	%rd5, %rd1, %rd4;
	ld.global.f32 	%f72, [%rd5];
	add.f32 	%f104, %f104, %f72;
$L__BB6_6:
	add.s32 	%r11, %r58, -6;
	setp.ge.u32 	%p5, %r11, %r3;
	@%p5 bra 	$L__BB6_8;
	mul.wide.u32 	%rd6, %r11, 4;
	add.s64 	%rd7, %rd1, %rd6;
	ld.global.f32 	%f73, [%rd7];
	add.f32 	%f104, %f104, %f73;
$L__BB6_8:
	add.s32 	%r12, %r58, -5;
	setp.ge.u32 	%p6, %r12, %r3;
	@%p6 bra 	$L__BB6_10;
	mul.wide.u32 	%rd8, %r12, 4;
	add.s64 	%rd9, %rd1, %rd8;
	ld.global.f32 	%f74, [%rd9];
	add.f32 	%f104, %f104, %f74;
$L__BB6_10:
	add.s32 	%r13, %r58, -4;
	setp.ge.u32 	%p7, %r13, %r3;
	@%p7 bra 	$L__BB6_12;
	mul.wide.u32 	%rd10, %r13, 4;
	add.s64 	%rd11, %rd1, %rd10;
	ld.global.f32 	%f75, [%rd11];
	add.f32 	%f104, %f104, %f75;
$L__BB6_12:
	add.s32 	%r14, %r58, -3;
	setp.ge.u32 	%p8, %r14, %r3;
	@%p8 bra 	$L__BB6_14;
	mul.wide.u32 	%rd12, %r14, 4;
	add.s64 	%rd13, %rd1, %rd12;
	ld.global.f32 	%f76, [%rd13];
	add.f32 	%f104, %f104, %f76;
$L__BB6_14:
	add.s32 	%r15, %r58, -2;
	setp.ge.u32 	%p9, %r15, %r3;
	@%p9 bra 	$L__BB6_16;
	mul.wide.u32 	%rd14, %r15, 4;
	add.s64 	%rd15, %rd1, %rd14;
	ld.global.f32 	%f77, [%rd15];
	add.f32 	%f104, %f104, %f77;
$L__BB6_16:
	add.s32 	%r16, %r58, -1;
	setp.ge.u32 	%p10, %r16, %r3;
	@%p10 bra 	$L__BB6_18;
	mul.wide.u32 	%rd16, %r16, 4;
	add.s64 	%rd17, %rd1, %rd16;
	ld.global.f32 	%f78, [%rd17];
	add.f32 	%f104, %f104, %f78;
$L__BB6_18:
	add.s32 	%r17, %r58, 8;
	setp.ge.u32 	%p11, %r58, %r3;
	@%p11 bra 	$L__BB6_20;
	mul.wide.u32 	%rd18, %r58, 4;
	add.s64 	%rd19, %rd1, %rd18;
	ld.global.f32 	%f79, [%rd19];
	add.f32 	%f104, %f104, %f79;
$L__BB6_20:
	add.s32 	%r18, %r58, 1;
	setp.ge.u32 	%p12, %r18, %r3;
	@%p12 bra 	$L__BB6_22;
	mul.wide.u32 	%rd20, %r18, 4;
	add.s64 	%rd21, %rd1, %rd20;
	ld.global.f32 	%f80, [%rd21];
	add.f32 	%f104, %f104, %f80;
$L__BB6_22:
	add.s32 	%r19, %r58, 2;
	setp.ge.u32 	%p13, %r19, %r3;
	@%p13 bra 	$L__BB6_24;
	mul.wide.u32 	%rd22, %r19, 4;
	add.s64 	%rd23, %rd1, %rd22;
	ld.global.f32 	%f81, [%rd23];
	add.f32 	%f104, %f104, %f81;
$L__BB6_24:
	add.s32 	%r20, %r58, 3;
	setp.ge.u32 	%p14, %r20, %r3;
	@%p14 bra 	$L__BB6_26;
	mul.wide.u32 	%rd24, %r20, 4;
	add.s64 	%rd25, %rd1, %rd24;
	ld.global.f32 	%f82, [%rd25];
	add.f32 	%f104, %f104, %f82;
$L__BB6_26:
	add.s32 	%r21, %r58, 4;
	setp.ge.u32 	%p15, %r21, %r3;
	@%p15 bra 	$L__BB6_28;
	mul.wide.u32 	%rd26, %r21, 4;
	add.s64 	%rd27, %rd1, %rd26;
	ld.global.f32 	%f83, [%rd27];
	add.f32 	%f104, %f104, %f83;
$L__BB6_28:
	add.s32 	%r22, %r58, 5;
	setp.ge.u32 	%p16, %r22, %r3;
	@%p16 bra 	$L__BB6_30;
	mul.wide.u32 	%rd28, %r22, 4;
	add.s64 	%rd29, %rd1, %rd28;
	ld.global.f32 	%f84, [%rd29];
	add.f32 	%f104, %f104, %f84;
$L__BB6_30:
	add.s32 	%r23, %r58, 6;
	setp.ge.u32 	%p17, %r23, %r3;
	@%p17 bra 	$L__BB6_32;
	mul.wide.u32 	%rd30, %r23, 4;
	add.s64 	%rd31, %rd1, %rd30;
	ld.global.f32 	%f85, [%rd31];
	add.f32 	%f104, %f104, %f85;
$L__BB6_32:
	add.s32 	%r24, %r58, 7;
	setp.ge.u32 	%p18, %r24, %r3;
	@%p18 bra 	$L__BB6_34;
	mul.wide.u32 	%rd32, %r24, 4;
	add.s64 	%rd33, %rd1, %rd32;
	ld.global.f32 	%f86, [%rd33];
	add.f32 	%f104, %f104, %f86;
$L__BB6_34:
	setp.ge.u32 	%p19, %r17, %r3;
	@%p19 bra 	$L__BB6_36;
	mul.wide.u32 	%rd34, %r17, 4;
	add.s64 	%rd35, %rd1, %rd34;
	ld.global.f32 	%f87, [%rd35];
	add.f32 	%f104, %f104, %f87;
$L__BB6_36:
	add.s32 	%r59, %r59, 16;
	add.s32 	%r58, %r58, 16;
	setp.ne.s32 	%p20, %r59, 0;
	@%p20 bra 	$L__BB6_4;
$L__BB6_37:
	setp.eq.s32 	%p21, %r4, 0;
	@%p21 bra 	$L__BB6_72;
	and.b32  	%r28, %r52, 7;
	setp.lt.u32 	%p22, %r4, 8;
	@%p22 bra 	$L__BB6_56;
	add.s32 	%r29, %r61, %r2;
	setp.ge.u32 	%p23, %r29, %r3;
	@%p23 bra 	$L__BB6_41;
	mul.wide.u32 	%rd36, %r29, 4;
	add.s64 	%rd37, %rd1, %rd36;
	ld.global.f32 	%f89, [%rd37];
	add.f32 	%f104, %f104, %f89;
$L__BB6_41:
	add.s32 	%r30, %r29, 1;
	setp.ge.u32 	%p24, %r30, %r3;
	@%p24 bra 	$L__BB6_43;
	mul.wide.u32 	%rd38, %r30, 4;
	add.s64 	%rd39, %rd1, %rd38;
	ld.global.f32 	%f90, [%rd39];
	add.f32 	%f104, %f104, %f90;
$L__BB6_43:
	add.s32 	%r31, %r29, 2;
	setp.ge.u32 	%p25, %r31, %r3;
	@%p25 bra 	$L__BB6_45;
	mul.wide.u32 	%rd40, %r31, 4;
	add.s64 	%rd41, %rd1, %rd40;
	ld.global.f32 	%f91, [%rd41];
	add.f32 	%f104, %f104, %f91;
$L__BB6_45:
	add.s32 	%r32, %r29, 3;
	setp.ge.u32 	%p26, %r32, %r3;
	@%p26 bra 	$L__BB6_47;
	mul.wide.u32 	%rd42, %r32, 4;
	add.s64 	%rd43, %rd1, %rd42;
	ld.global.f32 	%f92, [%rd43];
	add.f32 	%f104, %f104, %f92;
$L__BB6_47:
	add.s32 	%r33, %r29, 4;
	setp.ge.u32 	%p27, %r33, %r3;
	@%p27 bra 	$L__BB6_49;
	mul.wide.u32 	%rd44, %r33, 4;
	add.s64 	%rd45, %rd1, %rd44;
	ld.global.f32 	%f93, [%rd45];
	add.f32 	%f104, %f104, %f93;
$L__BB6_49:
	add.s32 	%r34, %r29, 5;
	setp.ge.u32 	%p28, %r34, %r3;
	@%p28 bra 	$L__BB6_51;
	mul.wide.u32 	%rd46, %r34, 4;
	add.s64 	%rd47, %rd1, %rd46;
	ld.global.f32 	%f94, [%rd47];
	add.f32 	%f104, %f104, %f94;
$L__BB6_51:
	add.s32 	%r35, %r29, 6;
	setp.ge.u32 	%p29, %r35, %r3;
	@%p29 bra 	$L__BB6_53;
	mul.wide.u32 	%rd48, %r35, 4;
	add.s64 	%rd49, %rd1, %rd48;
	ld.global.f32 	%f95, [%rd49];
	add.f32 	%f104, %f104, %f95;
$L__BB6_53:
	add.s32 	%r36, %r29, 7;
	setp.ge.u32 	%p30, %r36, %r3;
	@%p30 bra 	$L__BB6_55;
	mul.wide.u32 	%rd50, %r36, 4;
	add.s64 	%rd51, %rd1, %rd50;
	ld.global.f32 	%f96, [%rd51];
	add.f32 	%f104, %f104, %f96;
$L__BB6_55:
	add.s32 	%r61, %r61, 8;
$L__BB6_56:
	setp.eq.s32 	%p31, %r28, 0;
	@%p31 bra 	$L__BB6_72;
	and.b32  	%r39, %r52, 3;
	setp.lt.u32 	%p32, %r28, 4;
	@%p32 bra 	$L__BB6_67;
	add.s32 	%r40, %r61, %r2;
	setp.ge.u32 	%p33, %r40, %r3;
	@%p33 bra 	$L__BB6_60;
	mul.wide.u32 	%rd52, %r40, 4;
	add.s64 	%rd53, %rd1, %rd52;
	ld.global.f32 	%f98, [%rd53];
	add.f32 	%f104, %f104, %f98;
$L__BB6_60:
	add.s32 	%r41, %r40, 1;
	setp.ge.u32 	%p34, %r41, %r3;
	@%p34 bra 	$L__BB6_62;
	mul.wide.u32 	%rd54, %r41, 4;
	add.s64 	%rd55, %rd1, %rd54;
	ld.global.f32 	%f99, [%rd55];
	add.f32 	%f104, %f104, %f99;
$L__BB6_62:
	add.s32 	%r42, %r40, 2;
	setp.ge.u32 	%p35, %r42, %r3;
	@%p35 bra 	$L__BB6_64;
	mul.wide.u32 	%rd56, %r42, 4;
	add.s64 	%rd57, %rd1, %rd56;
	ld.global.f32 	%f100, [%rd57];
	add.f32 	%f104, %f104, %f100;
$L__BB6_64:
	add.s32 	%r43, %r40, 3;
	setp.ge.u32 	%p36, %r43, %r3;
	@%p36 bra 	$L__BB6_66;
	mul.wide.u32 	%rd58, %r43, 4;
	add.s64 	%rd59, %rd1, %rd58;
	ld.global.f32 	%f101, [%rd59];
	add.f32 	%f104, %f104, %f101;
$L__BB6_66:
	add.s32 	%r61, %r61, 4;
$L__BB6_67:
	setp.eq.s32 	%p37, %r39, 0;
	@%p37 bra 	$L__BB6_72;
	add.s32 	%r64, %r61, %r2;
	neg.s32 	%r63, %r39;
$L__BB6_69:
	.pragma "nounroll";
	setp.ge.u32 	%p38, %r64, %r3;
	@%p38 bra 	$L__BB6_71;
	mul.wide.u32 	%rd60, %r64, 4;
	add.s64 	%rd61, %rd1, %rd60;
	ld.global.f32 	%f102, [%rd61];
	add.f32 	%f104, %f104, %f102;
$L__BB6_71:
	add.s32 	%r64, %r64, 1;
	add.s32 	%r63, %r63, 1;
	setp.ne.s32 	%p39, %r63, 0;
	@%p39 bra 	$L__BB6_69;
$L__BB6_72:
	cvta.to.global.u64 	%rd62, %rd2;
	mul.wide.u32 	%rd63, %r1, 4;
	add.s64 	%rd64, %rd62, %rd63;
	st.global.f32 	[%rd64], %f104;
$L__BB6_73:
	ret;

}
	// .globl	_Z11kernel_mmulPfS_S_ii
.visible .entry _Z11kernel_mmulPfS_S_ii(
	.param .u64 .ptr .align 1 _Z11kernel_mmulPfS_S_ii_param_0,
	.param .u64 .ptr .align 1 _Z11kernel_mmulPfS_S_ii_param_1,
	.param .u64 .ptr .align 1 _Z11kernel_mmulPfS_S_ii_param_2,
	.param .u32 _Z11kernel_mmulPfS_S_ii_param_3,
	.param .u32 _Z11kernel_mmulPfS_S_ii_param_4
)
{
	.reg .pred 	%p<4>;
	.reg .b32 	%r<14>;
	.reg .b32 	%f<4>;
	.reg .b64 	%rd<11>;

	ld.param.u64 	%rd1, [_Z11kernel_mmulPfS_S_ii_param_0];
	ld.param.u64 	%rd2, [_Z11kernel_mmulPfS_S_ii_param_1];
	ld.param.u64 	%rd3, [_Z11kernel_mmulPfS_S_ii_param_2];
	ld.param.u32 	%r2, [_Z11kernel_mmulPfS_S_ii_param_3];
	ld.param.u32 	%r3, [_Z11kernel_mmulPfS_S_ii_param_4];
	mov.u32 	%r5, %tid.x;
	mov.u32 	%r6, %ctaid.x;
	mov.u32 	%r7, %ntid.x;
	mad.lo.s32 	%r8, %r6, %r7, %r5;
	mov.u32 	%r9, %tid.y;
	mov.u32 	%r10, %ctaid.y;
	mov.u32 	%r11, %ntid.y;
	mad.lo.s32 	%r12, %r10, %r11, %r9;
	mad.lo.s32 	%r1, %r2, %r12, %r8;
	setp.ge.u32 	%p1, %r8, %r2;
	setp.ge.u32 	%p2, %r12, %r3;
	or.pred  	%p3, %p1, %p2;
	@%p3 bra 	$L__BB7_2;
	cvta.to.global.u64 	%rd4, %rd1;
	cvta.to.global.u64 	%rd5, %rd2;
	cvta.to.global.u64 	%rd6, %rd3;
	mul.wide.u32 	%rd7, %r1, 4;
	add.s64 	%rd8, %rd4, %rd7;
	ld.global.f32 	%f1, [%rd8];
	add.s64 	%rd9, %rd5, %rd7;
	ld.global.f32 	%f2, [%rd9];
	mul.f32 	%f3, %f1, %f2;
	add.s64 	%rd10, %rd6, %rd7;
	st.global.f32 	[%rd10], %f3;
$L__BB7_2:
	ret;

}
	// .globl	_Z11kernel_mdivPfS_S_ii
.visible .entry _Z11kernel_mdivPfS_S_ii(
	.param .u64 .ptr .align 1 _Z11kernel_mdivPfS_S_ii_param_0,
	.param .u64 .ptr .align 1 _Z11kernel_mdivPfS_S_ii_param_1,
	.param .u64 .ptr .align 1 _Z11kernel_mdivPfS_S_ii_param_2,
	.param .u32 _Z11kernel_mdivPfS_S_ii_param_3,
	.param .u32 _Z11kernel_mdivPfS_S_ii_param_4
)
{
	.reg .pred 	%p<4>;
	.reg .b32 	%r<14>;
	.reg .b32 	%f<4>;
	.reg .b64 	%rd<11>;

	ld.param.u64 	%rd1, [_Z11kernel_mdivPfS_S_ii_param_0];
	ld.param.u64 	%rd2, [_Z11kernel_mdivPfS_S_ii_param_1];
	ld.param.u64 	%rd3, [_Z11kernel_mdivPfS_S_ii_param_2];
	ld.param.u32 	%r2, [_Z11kernel_mdivPfS_S_ii_param_3];
	ld.param.u32 	%r3, [_Z11kernel_mdivPfS_S_ii_param_4];
	mov.u32 	%r5, %tid.x;
	mov.u32 	%r6, %ctaid.x;
	mov.u32 	%r7, %ntid.x;
	mad.lo.s32 	%r8, %r6, %r7, %r5;
	mov.u32 	%r9, %tid.y;
	mov.u32 	%r10, %ctaid.y;
	mov.u32 	%r11, %ntid.y;
	mad.lo.s32 	%r12, %r10, %r11, %r9;
	mad.lo.s32 	%r1, %r2, %r12, %r8;
	setp.ge.u32 	%p1, %r8, %r2;
	setp.ge.u32 	%p2, %r12, %r3;
	or.pred  	%p3, %p1, %p2;
	@%p3 bra 	$L__BB8_2;
	cvta.to.global.u64 	%rd4, %rd1;
	cvta.to.global.u64 	%rd5, %rd2;
	cvta.to.global.u64 	%rd6, %rd3;
	mul.wide.u32 	%rd7, %r1, 4;
	add.s64 	%rd8, %rd4, %rd7;
	ld.global.f32 	%f1, [%rd8];
	add.s64 	%rd9, %rd5, %rd7;
	ld.global.f32 	%f2, [%rd9];
	div.rn.f32 	%f3, %f1, %f2;
	add.s64 	%rd10, %rd6, %rd7;
	st.global.f32 	[%rd10], %f3;
$L__BB8_2:
	ret;

}
	// .globl	_Z13kernel_mtransPfS_ii
.visible .entry _Z13kernel_mtransPfS_ii(
	.param .u64 .ptr .align 1 _Z13kernel_mtransPfS_ii_param_0,
	.param .u64 .ptr .align 1 _Z13kernel_mtransPfS_ii_param_1,
	.param .u32 _Z13kernel_mtransPfS_ii_param_2,
	.param .u32 _Z13kernel_mtransPfS_ii_param_3
)
{
	.reg .pred 	%p<4>;
	.reg .b32 	%r<15>;
	.reg .b32 	%f<2>;
	.reg .b64 	%rd<9>;

	ld.param.u64 	%rd1, [_Z13kernel_mtransPfS_ii_param_0];
	ld.param.u64 	%rd2, [_Z13kernel_mtransPfS_ii_param_1];
	ld.param.u32 	%r3, [_Z13kernel_mtransPfS_ii_param_2];
	ld.param.u32 	%r5, [_Z13kernel_mtransPfS_ii_param_3];
	mov.u32 	%r6, %tid.x;
	mov.u32 	%r7, %ctaid.x;
	mov.u32 	%r8, %ntid.x;
	mad.lo.s32 	%r1, %r7, %r8, %r6;
	mov.u32 	%r9, %tid.y;
	mov.u32 	%r10, %ctaid.y;
	mov.u32 	%r11, %ntid.y;
	mad.lo.s32 	%r12, %r10, %r11, %r9;
	setp.ge.u32 	%p1, %r1, %r3;
	setp.ge.u32 	%p2, %r12, %r5;
	or.pred  	%p3, %p1, %p2;
	@%p3 bra 	$L__BB9_2;
	cvta.to.global.u64 	%rd3, %rd1;
	cvta.to.global.u64 	%rd4, %rd2;
	mad.lo.s32 	%r13, %r3, %r12, %r1;
	mul.wide.u32 	%rd5, %r13, 4;
	add.s64 	%rd6, %rd3, %rd5;
	ld.global.f32 	%f1, [%rd6];
	mad.lo.s32 	%r14, %r5, %r1, %r12;
	mul.wide.u32 	%rd7, %r14, 4;
	add.s64 	%rd8, %rd4, %rd7;
	st.global.f32 	[%rd8], %f1;
$L__BB9_2:
	ret;

}
	// .globl	_Z15kernel_maddConsPfS_iif
.visible .entry _Z15kernel_maddConsPfS_iif(
	.param .u64 .ptr .align 1 _Z15kernel_maddConsPfS_iif_param_0,
	.param .u64 .ptr .align 1 _Z15kernel_maddConsPfS_iif_param_1,
	.param .u32 _Z15kernel_maddConsPfS_iif_param_2,
	.param .u32 _Z15kernel_maddConsPfS_iif_param_3,
	.param .f32 _Z15kernel_maddConsPfS_iif_param_4
)
{
	.reg .pred 	%p<4>;
	.reg .b32 	%r<14>;
	.reg .b32 	%f<4>;
	.reg .b64 	%rd<8>;

	ld.param.u64 	%rd1, [_Z15kernel_maddConsPfS_iif_param_0];
	ld.param.u64 	%rd2, [_Z15kernel_maddConsPfS_iif_param_1];
	ld.param.u32 	%r2, [_Z15kernel_maddConsPfS_iif_param_2];
	ld.param.u32 	%r3, [_Z15kernel_maddConsPfS_iif_param_3];
	ld.param.f32 	%f1, [_Z15kernel_maddConsPfS_iif_param_4];
	mov.u32 	%r5, %tid.x;
	mov.u32 	%r6, %ctaid.x;
	mov.u32 	%r7, %ntid.x;
	mad.lo.s32 	%r8, %r6, %r7, %r5;
	mov.u32 	%r9, %tid.y;
	mov.u32 	%r10, %ctaid.y;
	mov.u32 	%r11, %ntid.y;
	mad.lo.s32 	%r12, %r10, %r11, %r9;
	mad.lo.s32 	%r1, %r2, %r12, %r8;
	setp.ge.u32 	%p1, %r8, %r2;
	setp.ge.u32 	%p2, %r12, %r3;
	or.pred  	%p3, %p1, %p2;
	@%p3 bra 	$L__BB10_2;
	cvta.to.global.u64 	%rd3, %rd1;
	cvta.to.global.u64 	%rd4, %rd2;
	mul.wide.u32 	%rd5, %r1, 4;
	add.s64 	%rd6, %rd3, %rd5;
	ld.global.f32 	%f2, [%rd6];
	add.f32 	%f3, %f1, %f2;
	add.s64 	%rd7, %rd4, %rd5;
	st.global.f32 	[%rd7], %f3;
$L__BB10_2:
	ret;

}
	// .globl	_Z14kernel_mmatmulPfS_S_ii
.visible .entry _Z14kernel_mmatmulPfS_S_ii(
	.param .u64 .ptr .align 1 _Z14kernel_mmatmulPfS_S_ii_param_0,
	.param .u64 .ptr .align 1 _Z14kernel_mmatmulPfS_S_ii_param_1,
	.param .u64 .ptr .align 1 _Z14kernel_mmatmulPfS_S_ii_param_2,
	.param .u32 _Z14kernel_mmatmulPfS_S_ii_param_3,
	.param .u32 _Z14kernel_mmatmulPfS_S_ii_param_4
)
{
	.reg .pred 	%p<2>;
	.reg .b32 	%r<15>;
	.reg .b32 	%f<4>;
	.reg .b64 	%rd<13>;

	ld.param.u64 	%rd1, [_Z14kernel_mmatmulPfS_S_ii_param_0];
	ld.param.u64 	%rd2, [_Z14kernel_mmatmulPfS_S_ii_param_1];
	ld.param.u64 	%rd3, [_Z14kernel_mmatmulPfS_S_ii_param_2];
	ld.param.u32 	%r2, [_Z14kernel_mmatmulPfS_S_ii_param_3];
	ld.param.u32 	%r3, [_Z14kernel_mmatmulPfS_S_ii_param_4];
	mov.u32 	%r4, %tid.x;
	mov.u32 	%r5, %ctaid.x;
	mov.u32 	%r6, %ntid.x;
	mad.lo.s32 	%r7, %r5, %r6, %r4;
	mov.u32 	%r8, %tid.y;
	mov.u32 	%r9, %ctaid.y;
	mov.u32 	%r10, %ntid.y;
	mad.lo.s32 	%r11, %r9, %r10, %r8;
	mad.lo.s32 	%r1, %r2, %r11, %r7;
	mul.lo.s32 	%r12, %r3, %r2;
	setp.ge.u32 	%p1, %r1, %r12;
	@%p1 bra 	$L__BB11_2;
	cvta.to.global.u64 	%rd4, %rd1;
	cvta.to.global.u64 	%rd5, %rd2;
	cvta.to.global.u64 	%rd6, %rd3;
	div.s32 	%r13, %r1, %r2;
	mul.wide.s32 	%rd7, %r13, 4;
	add.s64 	%rd8, %rd4, %rd7;
	ld.global.f32 	%f1, [%rd8];
	rem.u32 	%r14, %r1, %r2;
	mul.wide.u32 	%rd9, %r14, 4;
	add.s64 	%rd10, %rd5, %rd9;
	ld.global.f32 	%f2, [%rd10];
	mul.f32 	%f3, %f1, %f2;
	mul.wide.u32 	%rd11, %r1, 4;
	add.s64 	%rd12, %rd6, %rd11;
	st.global.f32 	[%rd12], %f3;
$L__BB11_2:
	ret;

}


// ===== COMPILED SASS (sm_100) =====

	.target	sm_100

	.elftype	@"ET_EXEC"


//--------------------- .note.nv.tkinfo           --------------------------
	.section	.note.nv.tkinfo,"",@"SHT_NOTE"
	.sectionflags	@"SHF_NOTE_NV_TKINFO"
	.tkinfo
        /*0018*/ 	.word	0x00000002
        /*0030*/ 	.string	""
        /*0030*/ 	.string	"ptxas"
        /*0030*/ 	.string	"Cuda compilation tools, release 13.0, V13.0.88"
        /*0030*/ 	.string	"Build cuda_13.0.r13.0/compiler.36424714_0"
        /*0030*/ 	.string	"-arch sm_100 -m 64 "



//--------------------- .note.nv.cuinfo           --------------------------
	.section	.note.nv.cuinfo,"",@"SHT_NOTE"
	.sectionflags	@"SHF_NOTE_NV_CUINFO"
        /*0018*/ 	.short	0x0002
        /*001a*/ 	.short	0x0064
        /*001c*/ 	.short	0x0082
	.zero		2


//--------------------- .nv.info                  --------------------------
	.section	.nv.info,"",@"SHT_CUDA_INFO"
	.align	4


	//----- nvinfo : EIATTR_REGCOUNT
	.align		4
        /*0000*/ 	.byte	0x04, 0x2f
        /*0002*/ 	.short	(.L_2 - .L_1)
	.align		4
.L_1:
        /*0004*/ 	.word	index@(_Z11kernel_maddPfS_S_ii)
        /*0008*/ 	.word	0x0000000c


	//----- nvinfo : EIATTR_FRAME_SIZE
	.align		4
.L_2:
        /*000c*/ 	.byte	0x04, 0x11
        /*000e*/ 	.short	(.L_4 - .L_3)
	.align		4
.L_3:
        /*0010*/ 	.word	index@(_Z11kernel_maddPfS_S_ii)
        /*0014*/ 	.word	0x00000000


	//----- nvinfo : EIATTR_REGCOUNT
	.align		4
.L_4:
        /*0018*/ 	.byte	0x04, 0x2f
        /*001a*/ 	.short	(.L_6 - .L_5)
	.align		4
.L_5:
        /*001c*/ 	.word	index@(_Z11kernel_msubPfS_S_ii)
        /*0020*/ 	.word	0x0000000c


	//----- nvinfo : EIATTR_FRAME_SIZE
	.align		4
.L_6:
        /*0024*/ 	.byte	0x04, 0x11
        /*0026*/ 	.short	(.L_8 - .L_7)
	.align		4
.L_7:
        /*0028*/ 	.word	index@(_Z11kernel_msubPfS_S_ii)
        /*002c*/ 	.word	0x00000000


	//----- nvinfo : EIATTR_REGCOUNT
	.align		4
.L_8:
        /*0030*/ 	.byte	0x04, 0x2f
        /*0032*/ 	.short	(.L_10 - .L_9)
	.align		4
.L_9:
        /*0034*/ 	.word	index@(_Z12kernel_mcoefPfS_iif)
        /*0038*/ 	.word	0x00000018


	//----- nvinfo : EIATTR_FRAME_SIZE
	.align		4
.L_10:
        /*003c*/ 	.byte	0x04, 0x11
        /*003e*/ 	.short	(.L_12 - .L_11)
	.align		4
.L_11:
        /*0040*/ 	.word	index@(_Z12kernel_mcoefPfS_iif)
        /*0044*/ 	.word	0x00000008


	//----- nvinfo : EIATTR_REGCOUNT
	.align		4
.L_12:
        /*0048*/ 	.byte	0x04, 0x2f
        /*004a*/ 	.short	(.L_14 - .L_13)
	.align		4
.L_13:
        /*004c*/ 	.word	index@(_Z12kernel_mtilePfS_ii)
        /*0050*/ 	.word	0x0000000a


	//----- nvinfo : EIATTR_FRAME_SIZE
	.align		4
.L_14:
        /*0054*/ 	.byte	0x04, 0x11
        /*0056*/ 	.short	(.L_16 - .L_15)
	.align		4
.L_15:
        /*0058*/ 	.word	index@(_Z12kernel_mtilePfS_ii)
        /*005c*/ 	.word	0x00000000


	//----- nvinfo : EIATTR_REGCOUNT
	.align		4
.L_16:
        /*0060*/ 	.byte	0x04, 0x2f
        /*0062*/ 	.short	(.L_18 - .L_17)
	.align		4
.L_17:
        /*0064*/ 	.word	index@(_Z11kernel_mabsPfS_ii)
        /*0068*/ 	.word	0x0000000c


	//----- nvinfo : EIATTR_FRAME_SIZE
	.align		4
.L_18:
        /*006c*/ 	.byte	0x04, 0x11
        /*006e*/ 	.short	(.L_20 - .L_19)
	.align		4
.L_19:
        /*0070*/ 	.word	index@(_Z11kernel_mabsPfS_ii)
        /*0074*/ 	.word	0x00000000


	//----- nvinfo : EIATTR_REGCOUNT
	.align		4
.L_20:
        /*0078*/ 	.byte	0x04, 0x2f
        /*007a*/ 	.short	(.L_22 - .L_21)
	.align		4
.L_21:
        /*007c*/ 	.word	index@(_Z11kernel_msumPfS_ii)
        /*0080*/ 	.word	0x00000020


	//----- nvinfo : EIATTR_FRAME_SIZE
	.align		4
.L_22:
        /*0084*/ 	.byte	0x04, 0x11
        /*0086*/ 	.short	(.L_24 - .L_23)
	.align		4
.L_23:
        /*0088*/ 	.word	index@(_Z11kernel_msumPfS_ii)
        /*008c*/ 	.word	0x00000000


	//----- nvinfo : EIATTR_REGCOUNT
	.align		4
.L_24:
        /*0090*/ 	.byte	0x04, 0x2f
        /*0092*/ 	.short	(.L_26 - .L_25)
	.align		4
.L_25:
        /*0094*/ 	.word	index@(_Z12kernel_msum2PfS_ii)
        /*0098*/ 	.word	0x0000001c


	//----- nvinfo : EIATTR_FRAME_SIZE
	.align		4
.L_26:
        /*009c*/ 	.byte	0x04, 0x11
        /*009e*/ 	.short	(.L_28 - .L_27)
	.align		4
.L_27:
        /*00a0*/ 	.word	index@(_Z12kernel_msum2PfS_ii)
        /*00a4*/ 	.word	0x00000000


	//----- nvinfo : EIATTR_REGCOUNT
	.align		4
.L_28:
        /*00a8*/ 	.byte	0x04, 0x2f
        /*00aa*/ 	.short	(.L_30 - .L_29)
	.align		4
.L_29:
        /*00ac*/ 	.word	index@(_Z11kernel_mmulPfS_S_ii)
        /*00b0*/ 	.word	0x0000000c


	//----- nvinfo : EIATTR_FRAME_SIZE
	.align		4
.L_30:
        /*00b4*/ 	.byte	0x04, 0x11
        /*00b6*/ 	.short	(.L_32 - .L_31)
	.align		4
.L_31:
        /*00b8*/ 	.word	index@(_Z11kernel_mmulPfS_S_ii)
        /*00bc*/ 	.word	0x00000000


	//----- nvinfo : EIATTR_REGCOUNT
	.align		4
.L_32:
        /*00c0*/ 	.byte	0x04, 0x2f
        /*00c2*/ 	.short	(.L_34 - .L_33)
	.align		4
.L_33:
        /*00c4*/ 	.word	index@(_Z11kernel_mdivPfS_S_ii)
        /*00c8*/ 	.word	0x00000010


	//----- nvinfo : EIATTR_FRAME_SIZE
	.align		4
.L_34:
        /*00cc*/ 	.byte	0x04, 0x11
        /*00ce*/ 	.short	(.L_36 - .L_35)
	.align		4
.L_35:
        /*00d0*/ 	.word	index@($__internal_0_$__cuda_sm3x_div_rn_noftz_f32_slowpath)
        /*00d4*/ 	.word	0x00000000


	//----- nvinfo : EIATTR_FRAME_SIZE
	.align		4
.L_36:
        /*00d8*/ 	.byte	0x04, 0x11
        /*00da*/ 	.short	(.L_38 - .L_37)
	.align		4
.L_37:
        /*00dc*/ 	.word	index@(_Z11kernel_mdivPfS_S_ii)
        /*00e0*/ 	.word	0x00000000


	//----- nvinfo : EIATTR_REGCOUNT
	.align		4
.L_38:
        /*00e4*/ 	.byte	0x04, 0x2f
        /*00e6*/ 	.short	(.L_40 - .L_39)
	.align		4
.L_39:
        /*00e8*/ 	.word	index@(_Z13kernel_mtransPfS_ii)
        /*00ec*/ 	.word	0x0000000a


	//----- nvinfo : EIATTR_FRAME_SIZE
	.align		4
.L_40:
        /*00f0*/ 	.byte	0x04, 0x11
        /*00f2*/ 	.short	(.L_42 - .L_41)
	.align		4
.L_41:
        /*00f4*/ 	.word	index@(_Z13kernel_mtransPfS_ii)
        /*00f8*/ 	.word	0x00000000


	//----- nvinfo : EIATTR_REGCOUNT
	.align		4
.L_42:
        /*00fc*/ 	.byte	0x04, 0x2f
        /*00fe*/ 	.short	(.L_44 - .L_43)
	.align		4
.L_43:
        /*0100*/ 	.word	index@(_Z15kernel_maddConsPfS_iif)
        /*0104*/ 	.word	0x0000000a


	//----- nvinfo : EIATTR_FRAME_SIZE
	.align		4
.L_44:
        /*0108*/ 	.byte	0x04, 0x11
        /*010a*/ 	.short	(.L_46 - .L_45)
	.align		4
.L_45:
        /*010c*/ 	.word	index@(_Z15kernel_maddConsPfS_iif)
        /*0110*/ 	.word	0x00000000


	//----- nvinfo : EIATTR_REGCOUNT
	.align		4
.L_46:
        /*0114*/ 	.byte	0x04, 0x2f
        /*0116*/ 	.short	(.L_48 - .L_47)
	.align		4
.L_47:
        /*0118*/ 	.word	index@(_Z14kernel_mmatmulPfS_S_ii)
        /*011c*/ 	.word	0x00000010


	//----- nvinfo : EIATTR_FRAME_SIZE
	.align		4
.L_48:
        /*0120*/ 	.byte	0x04, 0x11
        /*0122*/ 	.short	(.L_50 - .L_49)
	.align		4
.L_49:
        /*0124*/ 	.word	index@(_Z14kernel_mmatmulPfS_S_ii)
        /*0128*/ 	.word	0x00000000


	//----- nvinfo : EIATTR_MIN_STACK_SIZE
	.align		4
.L_50:
        /*012c*/ 	.byte	0x04, 0x12
        /*012e*/ 	.short	(.L_52 - .L_51)
	.align		4
.L_51:
        /*0130*/ 	.word	index@(_Z14kernel_mmatmulPfS_S_ii)
        /*0134*/ 	.word	0x00000000


	//----- nvinfo : EIATTR_MIN_STACK_SIZE
	.align		4
.L_52:
        /*0138*/ 	.byte	0x04, 0x12
        /*013a*/ 	.short	(.L_54 - .L_53)
	.align		4
.L_53:
        /*013c*/ 	.word	index@(_Z15kernel_maddConsPfS_iif)
        /*0140*/ 	.word	0x00000000


	//----- nvinfo : EIATTR_MIN_STACK_SIZE
	.align		4
.L_54:
        /*0144*/ 	.byte	0x04, 0x12
        /*0146*/ 	.short	(.L_56 - .L_55)
	.align		4
.L_55:
        /*0148*/ 	.word	index@(_Z13kernel_mtransPfS_ii)
        /*014c*/ 	.word	0x00000000


	//----- nvinfo : EIATTR_MIN_STACK_SIZE
	.align		4
.L_56:
        /*0150*/ 	.byte	0x04, 0x12
        /*0152*/ 	.short	(.L_58 - .L_57)
	.align		4
.L_57:
        /*0154*/ 	.word	index@(_Z11kernel_mdivPfS_S_ii)
        /*0158*/ 	.word	0x00000000


	//----- nvinfo : EIATTR_MIN_STACK_SIZE
	.align		4
.L_58:
        /*015c*/ 	.byte	0x04, 0x12
        /*015e*/ 	.short	(.L_60 - .L_59)
	.align		4
.L_59:
        /*0160*/ 	.word	index@(_Z11kernel_mmulPfS_S_ii)
        /*0164*/ 	.word	0x00000000


	//----- nvinfo : EIATTR_MIN_STACK_SIZE
	.align		4
.L_60:
        /*0168*/ 	.byte	0x04, 0x12
        /*016a*/ 	.short	(.L_62 - .L_61)
	.align		4
.L_61:
        /*016c*/ 	.word	index@(_Z12kernel_msum2PfS_ii)
        /*0170*/ 	.word	0x00000000


	//----- nvinfo : EIATTR_MIN_STACK_SIZE
	.align		4
.L_62:
        /*0174*/ 	.byte	0x04, 0x12
        /*0176*/ 	.short	(.L_64 - .L_63)
	.align		4
.L_63:
        /*0178*/ 	.word	index@(_Z11kernel_msumPfS_ii)
        /*017c*/ 	.word	0x00000000


	//----- nvinfo : EIATTR_MIN_STACK_SIZE
	.align		4
.L_64:
        /*0180*/ 	.byte	0x04, 0x12
        /*0182*/ 	.short	(.L_66 - .L_65)
	.align		4
.L_65:
        /*0184*/ 	.word	index@(_Z11kernel_mabsPfS_ii)
        /*0188*/ 	.word	0x00000000


	//----- nvinfo : EIATTR_MIN_STACK_SIZE
	.align		4
.L_66:
        /*018c*/ 	.byte	0x04, 0x12
        /*018e*/ 	.short	(.L_68 - .L_67)
	.align		4
.L_67:
        /*0190*/ 	.word	index@(_Z12kernel_mtilePfS_ii)
        /*0194*/ 	.word	0x00000000


	//----- nvinfo : EIATTR_MIN_STACK_SIZE
	.align		4
.L_68:
        /*0198*/ 	.byte	0x04, 0x12
        /*019a*/ 	.short	(.L_70 - .L_69)
	.align		4
.L_69:
        /*019c*/ 	.word	index@(_Z12kernel_mcoefPfS_iif)
        /*01a0*/ 	.word	0x00000008


	//----- nvinfo : EIATTR_MIN_STACK_SIZE
	.align		4
.L_70:
        /*01a4*/ 	.byte	0x04, 0x12
        /*01a6*/ 	.short	(.L_72 - .L_71)
	.align		4
.L_71:
        /*01a8*/ 	.word	index@(_Z11kernel_msubPfS_S_ii)
        /*01ac*/ 	.word	0x00000000


	//----- nvinfo : EIATTR_MIN_STACK_SIZE
	.align		4
.L_72:
        /*01b0*/ 	.byte	0x04, 0x12
        /*01b2*/ 	.short	(.L_74 - .L_73)
	.align		4
.L_73:
        /*01b4*/ 	.word	index@(_Z11kernel_maddPfS_S_ii)
        /*01b8*/ 	.word	0x00000000
.L_74:


//--------------------- .nv.compat                --------------------------
	.section	.nv.compat,"",@"SHT_CUDA_COMPAT_INFO"
	.align	4
        /*0000*/ 	.byte	0x02, 0x09, 0x00, 0x00, 0x02, 0x02, 0x01, 0x00, 0x02, 0x05, 0x05, 0x00, 0x03, 0x07, 0x01, 0x01
        /*0010*/ 	.byte	0x02, 0x03, 0x00, 0x00, 0x02, 0x06, 0x01, 0x00, 0x04, 0x0b, 0x08, 0x00, 0x01, 0x00, 0x00, 0x00
        /*0020*/ 	.byte	0x00, 0x00, 0x00, 0x00


//--------------------- .nv.info._Z14kernel_mmatmulPfS_S_ii --------------------------
	.section	.nv.info._Z14kernel_mmatmulPfS_S_ii,"",@"SHT_CUDA_INFO"
	.sectionflags	@""
	.align	4


	//----- nvinfo : EIATTR_CUDA_API_VERSION
	.align		4
        /*0000*/ 	.byte	0x04, 0x37
        /*0002*/ 	.short	(.L_76 - .L_75)
.L_75:
        /*0004*/ 	.word	0x00000082


	//----- nvinfo : EIATTR_KPARAM_INFO
	.align		4
.L_76:
        /*0008*/ 	.byte	0x04, 0x17
        /*000a*/ 	.short	(.L_78 - .L_77)
.L_77:
        /*000c*/ 	.word	0x00000000
        /*0010*/ 	.short	0x0004
        /*0012*/ 	.short	0x001c
        /*0014*/ 	.byte	0x00, 0xf0, 0x11, 0x00


	//----- nvinfo : EIATTR_KPARAM_INFO
	.align		4
.L_78:
        /*0018*/ 	.byte	0x04, 0x17
        /*001a*/ 	.short	(.L_80 - .L_79)
.L_79:
        /*001c*/ 	.word	0x00000000
        /*0020*/ 	.short	0x0003
        /*0022*/ 	.short	0x0018
        /*0024*/ 	.byte	0x00, 0xf0, 0x11, 0x00


	//----- nvinfo : EIATTR_KPARAM_INFO
	.align		4
.L_80:
        /*0028*/ 	.byte	0x04, 0x17
        /*002a*/ 	.short	(.L_82 - .L_81)
.L_81:
        /*002c*/ 	.word	0x00000000
        /*0030*/ 	.short	0x0002
        /*0032*/ 	.short	0x0010
        /*0034*/ 	.byte	0x00, 0xf5, 0x21, 0x00


	//----- nvinfo : EIATTR_KPARAM_INFO
	.align		4
.L_82:
        /*0038*/ 	.byte	0x04, 0x17
        /*003a*/ 	.short	(.L_84 - .L_83)
.L_83:
        /*003c*/ 	.word	0x00000000
        /*0040*/ 	.short	0x0001
        /*0042*/ 	.short	0x0008
        /*0044*/ 	.byte	0x00, 0xf5, 0x21, 0x00


	//----- nvinfo : EIATTR_KPARAM_INFO
	.align		4
.L_84:
        /*0048*/ 	.byte	0x04, 0x17
        /*004a*/ 	.short	(.L_86 - .L_85)
.L_85:
        /*004c*/ 	.word	0x00000000
        /*0050*/ 	.short	0x0000
        /*0052*/ 	.short	0x0000
        /*0054*/ 	.byte	0x00, 0xf5, 0x21, 0x00


	//----- nvinfo : EIATTR_SPARSE_MMA_MASK
	.align		4
.L_86:
        /*0058*/ 	.byte	0x03, 0x50
        /*005a*/ 	.short	0x0000


	//----- nvinfo : EIATTR_MAXREG_COUNT
	.align		4
        /*005c*/ 	.byte	0x03, 0x1b
        /*005e*/ 	.short	0x00ff


	//----- nvinfo : EIATTR_MERCURY_ISA_VERSION
	.align		4
        /*0060*/ 	.byte	0x03, 0x5f
        /*0062*/ 	.short	0x0101


	//----- nvinfo : EIATTR_VRC_CTA_INIT_COUNT
	.align		4
        /*0064*/ 	.byte	0x02, 0x4a
	.zero		1
	.zero		1


	//----- nvinfo : EIATTR_EXIT_INSTR_OFFSETS
	.align		4
        /*0068*/ 	.byte	0x04, 0x1c
        /*006a*/ 	.short	(.L_88 - .L_87)


	//   ....[0]....
.L_87:
        /*006c*/ 	.word	0x000000d0


	//   ....[1]....
        /*0070*/ 	.word	0x00000420


	//----- nvinfo : EIATTR_CBANK_PARAM_SIZE
	.align		4
.L_88:
        /*0074*/ 	.byte	0x03, 0x19
        /*0076*/ 	.short	0x0020


	//----- nvinfo : EIATTR_PARAM_CBANK
	.align		4
        /*0078*/ 	.byte	0x04, 0x0a
        /*007a*/ 	.short	(.L_90 - .L_89)
	.align		4
.L_89:
        /*007c*/ 	.word	index@(.nv.constant0._Z14kernel_mmatmulPfS_S_ii)
        /*0080*/ 	.short	0x0380
        /*0082*/ 	.short	0x0020


	//----- nvinfo : EIATTR_SW_WAR
	.align		4
.L_90:
        /*0084*/ 	.byte	0x04, 0x36
        /*0086*/ 	.short	(.L_92 - .L_91)
.L_91:
        /*0088*/ 	.word	0x00000008
.L_92:


//--------------------- .nv.info._Z15kernel_maddConsPfS_iif --------------------------
	.section	.nv.info._Z15kernel_maddConsPfS_iif,"",@"SHT_CUDA_INFO"
	.sectionflags	@""
	.align	4


	//----- nvinfo : EIATTR_CUDA_API_VERSION
	.align		4
        /*0000*/ 	.byte	0x04, 0x37
        /*0002*/ 	.short	(.L_94 - .L_93)
.L_93:
        /*0004*/ 	.word	0x00000082


	//----- nvinfo : EIATTR_KPARAM_INFO
	.align		4
.L_94:
        /*0008*/ 	.byte	0x04, 0x17
        /*000a*/ 	.short	(.L_96 - .L_95)
.L_95:
        /*000c*/ 	.word	0x00000000
        /*0010*/ 	.short	0x0004
        /*0012*/ 	.short	0x0018
        /*0014*/ 	.byte	0x00, 0xf0, 0x11, 0x00


	//----- nvinfo : EIATTR_KPARAM_INFO
	.align		4
.L_96:
        /*0018*/ 	.byte	0x04, 0x17
        /*001a*/ 	.short	(.L_98 - .L_97)
.L_97:
        /*001c*/ 	.word	0x00000000
        /*0020*/ 	.short	0x0003
        /*0022*/ 	.short	0x0014
        /*0024*/ 	.byte	0x00, 0xf0, 0x11, 0x00


	//----- nvinfo : EIATTR_KPARAM_INFO
	.align		4
.L_98:
        /*0028*/ 	.byte	0x04, 0x17
        /*002a*/ 	.short	(.L_100 - .L_99)
.L_99:
        /*002c*/ 	.word	0x00000000
        /*0030*/ 	.short	0x0002
        /*0032*/ 	.short	0x0010
        /*0034*/ 	.byte	0x00, 0xf0, 0x11, 0x00


	//----- nvinfo : EIATTR_KPARAM_INFO
	.align		4
.L_100:
        /*0038*/ 	.byte	0x04, 0x17
        /*003a*/ 	.short	(.L_102 - .L_101)
.L_101:
        /*003c*/ 	.word	0x00000000
        /*0040*/ 	.short	0x0001
        /*0042*/ 	.short	0x0008
        /*0044*/ 	.byte	0x00, 0xf5, 0x21, 0x00


	//----- nvinfo : EIATTR_KPARAM_INFO
	.align		4
.L_102:
        /*0048*/ 	.byte	0x04, 0x17
        /*004a*/ 	.short	(.L_104 - .L_103)
.L_103:
        /*004c*/ 	.word	0x00000000
        /*0050*/ 	.short	0x0000
        /*0052*/ 	.short	0x0000
        /*0054*/ 	.byte	0x00, 0xf5, 0x21, 0x00


	//----- nvinfo : EIATTR_SPARSE_MMA_MASK
	.align		4
.L_104:
        /*0058*/ 	.byte	0x03, 0x50
        /*005a*/ 	.short	0x0000


	//----- nvinfo : EIATTR_MAXREG_COUNT
	.align		4
        /*005c*/ 	.byte	0x03, 0x1b
        /*005e*/ 	.short	0x00ff


	//----- nvinfo : EIATTR_MERCURY_ISA_VERSION
	.align		4
        /*0060*/ 	.byte	0x03, 0x5f
        /*0062*/ 	.short	0x0101


	//----- nvinfo : EIATTR_VRC_CTA_INIT_COUNT
	.align		4
        /*0064*/ 	.byte	0x02, 0x4a
	.zero		1
	.zero		1


	//----- nvinfo : EIATTR_EXIT_INSTR_OFFSETS
	.align		4
        /*0068*/ 	.byte	0x04, 0x1c
        /*006a*/ 	.short	(.L_106 - .L_105)


	//   ....[0]....
.L_105:
        /*006c*/ 	.word	0x000000d0


	//   ....[1]....
        /*0070*/ 	.word	0x00000170


	//----- nvinfo : EIATTR_CBANK_PARAM_SIZE
	.align		4
.L_106:
        /*0074*/ 	.byte	0x03, 0x19
        /*0076*/ 	.short	0x001c


	//----- nvinfo : EIATTR_PARAM_CBANK
	.align		4
        /*0078*/ 	.byte	0x04, 0x0a
        /*007a*/ 	.short	(.L_108 - .L_107)
	.align		4
.L_107:
        /*007c*/ 	.word	index@(.nv.constant0._Z15kernel_maddConsPfS_iif)
        /*0080*/ 	.short	0x0380
        /*0082*/ 	.short	0x001c


	//----- nvinfo : EIATTR_SW_WAR
	.align		4
.L_108:
        /*0084*/ 	.byte	0x04, 0x36
        /*0086*/ 	.short	(.L_110 - .L_109)
.L_109:
        /*0088*/ 	.word	0x00000008
.L_110:


//--------------------- .nv.info._Z13kernel_mtransPfS_ii --------------------------
	.section	.nv.info._Z13kernel_mtransPfS_ii,"",@"SHT_CUDA_INFO"
	.sectionflags	@""
	.align	4


	//----- nvinfo : EIATTR_CUDA_API_VERSION
	.align		4
        /*0000*/ 	.byte	0x04, 0x37
        /*0002*/ 	.short	(.L_112 - .L_111)
.L_111:
        /*0004*/ 	.word	0x00000082


	//----- nvinfo : EIATTR_KPARAM_INFO
	.align		4
.L_112:
        /*0008*/ 	.byte	0x04, 0x17
        /*000a*/ 	.short	(.L_114 - .L_113)
.L_113:
        /*000c*/ 	.word	0x00000000
        /*0010*/ 	.short	0x0003
        /*0012*/ 	.short	0x0014
        /*0014*/ 	.byte	0x00, 0xf0, 0x11, 0x00


	//----- nvinfo : EIATTR_KPARAM_INFO
	.align		4
.L_114:
        /*0018*/ 	.byte	0x04, 0x17
        /*001a*/ 	.short	(.L_116 - .L_115)
.L_115:
        /*001c*/ 	.word	0x00000000
        /*0020*/ 	.short	0x0002
        /*0022*/ 	.short	0x0010
        /*0024*/ 	.byte	0x00, 0xf0, 0x11, 0x00


	//----- nvinfo : EIATTR_KPARAM_INFO
	.align		4
.L_116:
        /*0028*/ 	.byte	0x04, 0x17
        /*002a*/ 	.short	(.L_118 - .L_117)
.L_117:
        /*002c*/ 	.word	0x00000000
        /*0030*/ 	.short	0x0001
        /*0032*/ 	.short	0x0008
        /*0034*/ 	.byte	0x00, 0xf5, 0x21, 0x00


	//----- nvinfo : EIATTR_KPARAM_INFO
	.align		4
.L_118:
        /*0038*/ 	.byte	0x04, 0x17
        /*003a*/ 	.short	(.L_120 - .L_119)
.L_119:
        /*003c*/ 	.word	0x00000000
        /*0040*/ 	.short	0x0000
        /*0042*/ 	.short	0x0000
        /*0044*/ 	.byte	0x00, 0xf5, 0x21, 0x00


	//----- nvinfo : EIATTR_SPARSE_MMA_MASK
	.align		4
.L_120:
        /*0048*/ 	.byte	0x03, 0x50
        /*004a*/ 	.short	0x0000


	//----- nvinfo : EIATTR_MAXREG_COUNT
	.align		4
        /*004c*/ 	.byte	0x03, 0x1b
        /*004e*/ 	.short	0x00ff


	//----- nvinfo : EIATTR_MERCURY_ISA_VERSION
	.align		4
        /*0050*/ 	.byte	0x03, 0x5f
        /*0052*/ 	.short	0x0101


	//----- nvinfo : EIATTR_VRC_CTA_INIT_COUNT
	.align		4
        /*0054*/ 	.byte	0x02, 0x4a
	.zero		1
	.zero		1


	//----- nvinfo : EIATTR_EXIT_INSTR_OFFSETS
	.align		4
        /*0058*/ 	.byte	0x04, 0x1c
        /*005a*/ 	.short	(.L_122 - .L_121)


	//   ....[0]....
.L_121:
        /*005c*/ 	.word	0x000000c0


	//   ....[1]....
        /*0060*/ 	.word	0x00000160


	//----- nvinfo : EIATTR_CBANK_PARAM_SIZE
	.align		4
.L_122:
        /*0064*/ 	.byte	0x03, 0x19
        /*0066*/ 	.short	0x0018


	//----- nvinfo : EIATTR_PARAM_CBANK
	.align		4
        /*0068*/ 	.byte	0x04, 0x0a
        /*006a*/ 	.short	(.L_124 - .L_123)
	.align		4
.L_123:
        /*006c*/ 	.word	index@(.nv.constant0._Z13kernel_mtransPfS_ii)
        /*0070*/ 	.short	0x0380
        /*0072*/ 	.short	0x0018


	//----- nvinfo : EIATTR_SW_WAR
	.align		4
.L_124:
        /*0074*/ 	.byte	0x04, 0x36
        /*0076*/ 	.short	(.L_126 - .L_125)
.L_125:
        /*0078*/ 	.word	0x00000008
.L_126:


//--------------------- .nv.info._Z11kernel_mdivPfS_S_ii --------------------------
	.section	.nv.info._Z11kernel_mdivPfS_S_ii,"",@"SHT_CUDA_INFO"
	.sectionflags	@""
	.align	4


	//----- nvinfo : EIATTR_CUDA_API_VERSION
	.align		4
        /*0000*/ 	.byte	0x04, 0x37
        /*0002*/ 	.short	(.L_128 - .L_127)
.L_127:
        /*0004*/ 	.word	0x00000082


	//----- nvinfo : EIATTR_KPARAM_INFO
	.align		4
.L_128:
        /*0008*/ 	.byte	0x04, 0x17
        /*000a*/ 	.short	(.L_130 - .L_129)
.L_129:
        /*000c*/ 	.word	0x00000000
        /*0010*/ 	.short	0x0004
        /*0012*/ 	.short	0x001c
        /*0014*/ 	.byte	0x00, 0xf0, 0x11, 0x00


	//----- nvinfo : EIATTR_KPARAM_INFO
	.align		4
.L_130:
        /*0018*/ 	.byte	0x04, 0x17
        /*001a*/ 	.short	(.L_132 - .L_131)
.L_131:
        /*001c*/ 	.word	0x00000000
        /*0020*/ 	.short	0x0003
        /*0022*/ 	.short	0x0018
        /*0024*/ 	.byte	0x00, 0xf0, 0x11, 0x00


	//----- nvinfo : EIATTR_KPARAM_INFO
	.align		4
.L_132:
        /*0028*/ 	.byte	0x04, 0x17
        /*002a*/ 	.short	(.L_134 - .L_133)
.L_133:
        /*002c*/ 	.word	0x00000000
        /*0030*/ 	.short	0x0002
        /*0032*/ 	.short	0x0010
        /*0034*/ 	.byte	0x00, 0xf5, 0x21, 0x00


	//----- nvinfo : EIATTR_KPARAM_INFO
	.align		4
.L_134:
        /*0038*/ 	.byte	0x04, 0x17
        /*003a*/ 	.short	(.L_136 - .L_135)
.L_135:
        /*003c*/ 	.word	0x00000000
        /*0040*/ 	.short	0x0001
        /*0042*/ 	.short	0x0008
        /*0044*/ 	.byte	0x00, 0xf5, 0x21, 0x00


	//----- nvinfo : EIATTR_KPARAM_INFO
	.align		4
.L_136:
        /*0048*/ 	.byte	0x04, 0x17
        /*004a*/ 	.short	(.L_138 - .L_137)
.L_137:
        /*004c*/ 	.word	0x00000000
        /*0050*/ 	.short	0x0000
        /*0052*/ 	.short	0x0000
        /*0054*/ 	.byte	0x00, 0xf5, 0x21, 0x00


	//----- nvinfo : EIATTR_SPARSE_MMA_MASK
	.align		4
.L_138:
        /*0058*/ 	.byte	0x03, 0x50
        /*005a*/ 	.short	0x0000


	//----- nvinfo : EIATTR_MAXREG_COUNT
	.align		4
        /*005c*/ 	.byte	0x03, 0x1b
        /*005e*/ 	.short	0x00ff


	//----- nvinfo : EIATTR_MERCURY_ISA_VERSION
	.align		4
        /*0060*/ 	.byte	0x03, 0x5f
        /*0062*/ 	.short	0x0101


	//----- nvinfo : EIATTR_VRC_CTA_INIT_COUNT
	.align		4
        /*0064*/ 	.byte	0x02, 0x4a
	.zero		1
	.zero		1


	//----- nvinfo : EIATTR_EXIT_INSTR_OFFSETS
	.align		4
        /*0068*/ 	.byte	0x04, 0x1c
        /*006a*/ 	.short	(.L_140 - .L_139)


	//   ....[0]....
.L_139:
        /*006c*/ 	.word	0x000000d0


	//   ....[1]....
        /*0070*/ 	.word	0x00000250


	//----- nvinfo : EIATTR_CRS_STACK_SIZE
	.align		4
.L_140:
        /*0074*/ 	.byte	0x04, 0x1e
        /*0076*/ 	.short	(.L_142 - .L_141)
.L_141:
        /*0078*/ 	.word	0x00000000


	//----- nvinfo : EIATTR_CBANK_PARAM_SIZE
	.align		4
.L_142:
        /*007c*/ 	.byte	0x03, 0x19
        /*007e*/ 	.short	0x0020


	//----- nvinfo : EIATTR_PARAM_CBANK
	.align		4
        /*0080*/ 	.byte	0x04, 0x0a
        /*0082*/ 	.short	(.L_144 - .L_143)
	.align		4
.L_143:
        /*0084*/ 	.word	index@(.nv.constant0._Z11kernel_mdivPfS_S_ii)
        /*0088*/ 	.short	0x0380
        /*008a*/ 	.short	0x0020


	//----- nvinfo : EIATTR_SW_WAR
	.align		4
.L_144:
        /*008c*/ 	.byte	0x04, 0x36
        /*008e*/ 	.short	(.L_146 - .L_145)
.L_145:
        /*0090*/ 	.word	0x00000008
.L_146:


//--------------------- .nv.info._Z11kernel_mmulPfS_S_ii --------------------------
	.section	.nv.info._Z11kernel_mmulPfS_S_ii,"",@"SHT_CUDA_INFO"
	.sectionflags	@""
	.align	4


	//----- nvinfo : EIATTR_CUDA_API_VERSION
	.align		4
        /*0000*/ 	.byte	0x04, 0x37
        /*0002*/ 	.short	(.L_148 - .L_147)
.L_147:
        /*0004*/ 	.word	0x00000082


	//----- nvinfo : EIATTR_KPARAM_INFO
	.align		4
.L_148:
        /*0008*/ 	.byte	0x04, 0x17
        /*000a*/ 	.short	(.L_150 - .L_149)
.L_149:
        /*000c*/ 	.word	0x00000000
        /*0010*/ 	.short	0x0004
        /*0012*/ 	.short	0x001c
        /*0014*/ 	.byte	0x00, 0xf0, 0x11, 0x00


	//----- nvinfo : EIATTR_KPARAM_INFO
	.align		4
.L_150:
        /*0018*/ 	.byte	0x04, 0x17
        /*001a*/ 	.short	(.L_152 - .L_151)
.L_151:
        /*001c*/ 	.word	0x00000000
        /*0020*/ 	.short	0x0003
        /*0022*/ 	.short	0x0018
        /*0024*/ 	.byte	0x00, 0xf0, 0x11, 0x00


	//----- nvinfo : EIATTR_KPARAM_INFO
	.align		4
.L_152:
        /*0028*/ 	.byte	0x04, 0x17
        /*002a*/ 	.short	(.L_154 - .L_153)
.L_153:
        /*002c*/ 	.word	0x00000000
        /*0030*/ 	.short	0x0002
        /*0032*/ 	.short	0x0010
        /*0034*/ 	.byte	0x00, 0xf5, 0x21, 0x00


	//----- nvinfo : EIATTR_KPARAM_INFO
	.align		4
.L_154:
        /*0038*/ 	.byte	0x04, 0x17
        /*003a*/ 	.short	(.L_156 - .L_155)
.L_155:
        /*003c*/ 	.word	0x00000000
        /*0040*/ 	.short	0x0001
        /*0042*/ 	.short	0x0008
        /*0044*/ 	.byte	0x00, 0xf5, 0x21, 0x00


	//----- nvinfo : EIATTR_KPARAM_INFO
	.align		4
.L_156:
        /*0048*/ 	.byte	0x04, 0x17
        /*004a*/ 	.short	(.L_158 - .L_157)
.L_157:
        /*004c*/ 	.word	0x00000000
        /*0050*/ 	.short	0x0000
        /*0052*/ 	.short	0x0000
        /*0054*/ 	.byte	0x00, 0xf5, 0x21, 0x00


	//----- nvinfo : EIATTR_SPARSE_MMA_MASK
	.align		4
.L_158:
        /*0058*/ 	.byte	0x03, 0x50
        /*005a*/ 	.short	0x0000


	//----- nvinfo : EIATTR_MAXREG_COUNT
	.align		4
        /*005c*/ 	.byte	0x03, 0x1b
        /*005e*/ 	.short	0x00ff


	//----- nvinfo : EIATTR_MERCURY_ISA_VERSION
	.align		4
        /*0060*/ 	.byte	0x03, 0x5f
        /*0062*/ 	.short	0x0101


	//----- nvinfo : EIATTR_VRC_CTA_INIT_COUNT
	.align		4
        /*0064*/ 	.byte	0x02, 0x4a
	.zero		1
	.zero		1


	//----- nvinfo : EIATTR_EXIT_INSTR_OFFSETS
	.align		4
        /*0068*/ 	.byte	0x04, 0x1c
        /*006a*/ 	.short	(.L_160 - .L_159)


	//   ....[0]....
.L_159:
        /*006c*/ 	.word	0x000000d0


	//   ....[1]....
        /*0070*/ 	.word	0x00000190


	//----- nvinfo : EIATTR_CBANK_PARAM_SIZE
	.align		4
.L_160:
        /*0074*/ 	.byte	0x03, 0x19
        /*0076*/ 	.short	0x0020


	//----- nvinfo : EIATTR_PARAM_CBANK
	.align		4
        /*0078*/ 	.byte	0x04, 0x0a
        /*007a*/ 	.short	(.L_162 - .L_161)
	.align		4
.L_161:
        /*007c*/ 	.word	index@(.nv.constant0._Z11kernel_mmulPfS_S_ii)
        /*0080*/ 	.short	0x0380
        /*0082*/ 	.short	0x0020


	//----- nvinfo : EIATTR_SW_WAR
	.align		4
.L_162:
        /*0084*/ 	.byte	0x04, 0x36
        /*0086*/ 	.short	(.L_164 - .L_163)
.L_163:
        /*0088*/ 	.word	0x00000008
.L_164:


//--------------------- .nv.info._Z12kernel_msum2PfS_ii --------------------------
	.section	.nv.info._Z12kernel_msum2PfS_ii,"",@"SHT_CUDA_INFO"
	.sectionflags	@""
	.align	4


	//----- nvinfo : EIATTR_CUDA_API_VERSION
	.align		4
        /*0000*/ 	.byte	0x04, 0x37
        /*0002*/ 	.short	(.L_166 - .L_165)
.L_165:
        /*0004*/ 	.word	0x00000082


	//----- nvinfo : EIATTR_KPARAM_INFO
	.align		4
.L_166:
        /*0008*/ 	.byte	0x04, 0x17
        /*000a*/ 	.short	(.L_168 - .L_167)
.L_167:
        /*000c*/ 	.word	0x00000000
        /*0010*/ 	.short	0x0003
        /*0012*/ 	.short	0x0014
        /*0014*/ 	.byte	0x00, 0xf0, 0x11, 0x00


	//----- nvinfo : EIATTR_KPARAM_INFO
	.align		4
.L_168:
        /*0018*/ 	.byte	0x04, 0x17
        /*001a*/ 	.short	(.L_170 - .L_169)
.L_169:
        /*001c*/ 	.word	0x00000000
        /*0020*/ 	.short	0x0002
        /*0022*/ 	.short	0x0010
        /*0024*/ 	.byte	0x00, 0xf0, 0x11, 0x00


	//----- nvinfo : EIATTR_KPARAM_INFO
	.align		4
.L_170:
        /*0028*/ 	.byte	0x04, 0x17
        /*002a*/ 	.short	(.L_172 - .L_171)
.L_171:
        /*002c*/ 	.word	0x00000000
        /*0030*/ 	.short	0x0001
        /*0032*/ 	.short	0x0008
        /*0034*/ 	.byte	0x00, 0xf5, 0x21, 0x00


	//----- nvinfo : EIATTR_KPARAM_INFO
	.align		4
.L_172:
        /*0038*/ 	.byte	0x04, 0x17
        /*003a*/ 	.short	(.L_174 - .L_173)
.L_173:
        /*003c*/ 	.word	0x00000000
        /*0040*/ 	.short	0x0000
        /*0042*/ 	.short	0x0000
        /*0044*/ 	.byte	0x00, 0xf5, 0x21, 0x00


	//----- nvinfo : EIATTR_SPARSE_MMA_MASK
	.align		4
.L_174:
        /*0048*/ 	.byte	0x03, 0x50
        /*004a*/ 	.short	0x0000


	//----- nvinfo : EIATTR_MAXREG_COUNT
	.align		4
        /*004c*/ 	.byte	0x03, 0x1b
        /*004e*/ 	.short	0x00ff


	//----- nvinfo : EIATTR_MERCURY_ISA_VERSION
	.align		4
        /*0050*/ 	.byte	0x03, 0x5f
        /*0052*/ 	.short	0x0101


	//----- nvinfo : EIATTR_VRC_CTA_INIT_COUNT
	.align		4
        /*0054*/ 	.byte	0x02, 0x4a
	.zero		1
	.zero		1


	//----- nvinfo : EIATTR_EXIT_INSTR_OFFSETS
	.align		4
        /*0058*/ 	.byte	0x04, 0x1c
        /*005a*/ 	.short	(.L_176 - .L_175)


	//   ....[0]....
.L_175:
        /*005c*/ 	.word	0x00000070


	//   ....[1]....
        /*0060*/ 	.word	0x00000df0


	//----- nvinfo : EIATTR_CBANK_PARAM_SIZE
	.align		4
.L_176:
        /*0064*/ 	.byte	0x03, 0x19
        /*0066*/ 	.short	0x0018


	//----- nvinfo : EIATTR_PARAM_CBANK
	.align		4
        /*0068*/ 	.byte	0x04, 0x0a
        /*006a*/ 	.short	(.L_178 - .L_177)
	.align		4
.L_177:
        /*006c*/ 	.word	index@(.nv.constant0._Z12kernel_msum2PfS_ii)
        /*0070*/ 	.short	0x0380
        /*0072*/ 	.short	0x0018


	//----- nvinfo : EIATTR_SW_WAR
	.align		4
.L_178:
        /*0074*/ 	.byte	0x04, 0x36
        /*0076*/ 	.short	(.L_180 - .L_179)
.L_179:
        /*0078*/ 	.word	0x00000008
.L_180:


//--------------------- .nv.info._Z11kernel_msumPfS_ii --------------------------
	.section	.nv.info._Z11kernel_msumPfS_ii,"",@"SHT_CUDA_INFO"
	.sectionflags	@""
	.align	4


	//----- nvinfo : EIATTR_CUDA_API_VERSION
	.align		4
        /*0000*/ 	.byte	0x04, 0x37
        /*0002*/ 	.short	(.L_182 - .L_181)
.L_181:
        /*0004*/ 	.word	0x00000082


	//----- nvinfo : EIATTR_KPARAM_INFO
	.align		4
.L_182:
        /*0008*/ 	.byte	0x04, 0x17
        /*000a*/ 	.short	(.L_184 - .L_183)
.L_183:
        /*000c*/ 	.word	0x00000000
        /*0010*/ 	.short	0x0003
        /*0012*/ 	.short	0x0014
        /*0014*/ 	.byte	0x00, 0xf0, 0x11, 0x00


	//----- nvinfo : EIATTR_KPARAM_INFO
	.align		4
.L_184:
        /*0018*/ 	.byte	0x04, 0x17
        /*001a*/ 	.short	(.L_186 - .L_185)
.L_185:
        /*001c*/ 	.word	0x00000000
        /*0020*/ 	.short	0x0002
        /*0022*/ 	.short	0x0010
        /*0024*/ 	.byte	0x00, 0xf0, 0x11, 0x00


	//----- nvinfo : EIATTR_KPARAM_INFO
	.align		4
.L_186:
        /*0028*/ 	.byte	0x04, 0x17
        /*002a*/ 	.short	(.L_188 - .L_187)
.L_187:
        /*002c*/ 	.word	0x00000000
        /*0030*/ 	.short	0x0001
        /*0032*/ 	.short	0x0008
        /*0034*/ 	.byte	0x00, 0xf5, 0x21, 0x00


	//----- nvinfo : EIATTR_KPARAM_INFO
	.align		4
.L_188:
        /*0038*/ 	.byte	0x04, 0x17
        /*003a*/ 	.short	(.L_190 - .L_189)
.L_189:
        /*003c*/ 	.word	0x00000000
        /*0040*/ 	.short	0x0000
        /*0042*/ 	.short	0x0000
        /*0044*/ 	.byte	0x00, 0xf5, 0x21, 0x00


	//----- nvinfo : EIATTR_SPARSE_MMA_MASK
	.align		4
.L_190:
        /*0048*/ 	.byte	0x03, 0x50
        /*004a*/ 	.short	0x0000


	//----- nvinfo : EIATTR_MAXREG_COUNT
	.align		4
        /*004c*/ 	.byte	0x03, 0x1b
        /*004e*/ 	.short	0x00ff


	//----- nvinfo : EIATTR_MERCURY_ISA_VERSION
	.align		4
        /*0050*/ 	.byte	0x03, 0x5f
        /*0052*/ 	.short	0x0101


	//----- nvinfo : EIATTR_VRC_CTA_INIT_COUNT
	.align		4
        /*0054*/ 	.byte	0x02, 0x4a
	.zero		1
	.zero		1


	//----- nvinfo : EIATTR_EXIT_INSTR_OFFSETS
	.align		4
        /*0058*/ 	.byte	0x04, 0x1c
        /*005a*/ 	.short	(.L_192 - .L_191)


	//   ....[0]....
.L_191:
        /*005c*/ 	.word	0x00000090


	//   ....[1]....
        /*0060*/ 	.word	0x00001020


	//----- nvinfo : EIATTR_CBANK_PARAM_SIZE
	.align		4
.L_192:
        /*0064*/ 	.byte	0x03, 0x19
        /*0066*/ 	.short	0x0018


	//----- nvinfo : EIATTR_PARAM_CBANK
	.align		4
        /*0068*/ 	.byte	0x04, 0x0a
        /*006a*/ 	.short	(.L_194 - .L_193)
	.align		4
.L_193:
        /*006c*/ 	.word	index@(.nv.constant0._Z11kernel_msumPfS_ii)
        /*0070*/ 	.short	0x0380
        /*0072*/ 	.short	0x0018


	//----- nvinfo : EIATTR_SW_WAR
	.align		4
.L_194:
        /*0074*/ 	.byte	0x04, 0x36
        /*0076*/ 	.short	(.L_196 - .L_195)
.L_195:
        /*0078*/ 	.word	0x00000008
.L_196:


//--------------------- .nv.info._Z11kernel_mabsPfS_ii --------------------------
	.section	.nv.info._Z11kernel_mabsPfS_ii,"",@"SHT_CUDA_INFO"
	.sectionflags	@""
	.align	4


	//----- nvinfo : EIATTR_CUDA_API_VERSION
	.align		4
        /*0000*/ 	.byte	0x04, 0x37
        /*0002*/ 	.short	(.L_198 - .L_197)
.L_197:
        /*0004*/ 	.word	0x00000082


	//----- nvinfo : EIATTR_KPARAM_INFO
	.align		4
.L_198:
        /*0008*/ 	.byte	0x04, 0x17
        /*000a*/ 	.short	(.L_200 - .L_199)
.L_199:
        /*000c*/ 	.word	0x00000000
        /*0010*/ 	.short	0x0003
        /*0012*/ 	.short	0x0014
        /*0014*/ 	.byte	0x00, 0xf0, 0x11, 0x00


	//----- nvinfo : EIATTR_KPARAM_INFO
	.align		4
.L_200:
        /*0018*/ 	.byte	0x04, 0x17
        /*001a*/ 	.short	(.L_202 - .L_201)
.L_201:
        /*001c*/ 	.word	0x00000000
        /*0020*/ 	.short	0x0002
        /*0022*/ 	.short	0x0010
        /*0024*/ 	.byte	0x00, 0xf0, 0x11, 0x00


	//----- nvinfo : EIATTR_KPARAM_INFO
	.align		4
.L_202:
        /*0028*/ 	.byte	0x04, 0x17
        /*002a*/ 	.short	(.L_204 - .L_203)
.L_203:
        /*002c*/ 	.word	0x00000000
        /*0030*/ 	.short	0x0001
        /*0032*/ 	.short	0x0008
        /*0034*/ 	.byte	0x00, 0xf5, 0x21, 0x00


	//----- nvinfo : EIATTR_KPARAM_INFO
	.align		4
.L_204:
        /*0038*/ 	.byte	0x04, 0x17
        /*003a*/ 	.short	(.L_206 - .L_205)
.L_205:
        /*003c*/ 	.word	0x00000000
        /*0040*/ 	.short	0x0000
        /*0042*/ 	.short	0x0000
        /*0044*/ 	.byte	0x00, 0xf5, 0x21, 0x00


	//----- nvinfo : EIATTR_SPARSE_MMA_MASK
	.align		4
.L_206:
        /*0048*/ 	.byte	0x03, 0x50
        /*004a*/ 	.short	0x0000


	//----- nvinfo : EIATTR_MAXREG_COUNT
	.align		4
        /*004c*/ 	.byte	0x03, 0x1b
        /*004e*/ 	.short	0x00ff


	//----- nvinfo : EIATTR_MERCURY_ISA_VERSION
	.align		4
        /*0050*/ 	.byte	0x03, 0x5f
        /*0052*/ 	.short	0x0101


	//----- nvinfo : EIATTR_VRC_CTA_INIT_COUNT
	.align		4
        /*0054*/ 	.byte	0x02, 0x4a
	.zero		1
	.zero		1


	//----- nvinfo : EIATTR_EXIT_INSTR_OFFSETS
	.align		4
        /*0058*/ 	.byte	0x04, 0x1c
        /*005a*/ 	.short	(.L_208 - .L_207)


	//   ....[0]....
.L_207:
        /*005c*/ 	.word	0x000000d0


	//   ....[1]....
        /*0060*/ 	.word	0x000001b0


	//   ....[2]....
        /*0064*/ 	.word	0x000001e0


	//----- nvinfo : EIATTR_CRS_STACK_SIZE
	.align		4
.L_208:
        /*0068*/ 	.byte	0x04, 0x1e
        /*006a*/ 	.short	(.L_210 - .L_209)
.L_209:
        /*006c*/ 	.word	0x00000000


	//----- nvinfo : EIATTR_CBANK_PARAM_SIZE
	.align		4
.L_210:
        /*0070*/ 	.byte	0x03, 0x19
        /*0072*/ 	.short	0x0018


	//----- nvinfo : EIATTR_PARAM_CBANK
	.align		4
        /*0074*/ 	.byte	0x04, 0x0a
        /*0076*/ 	.short	(.L_212 - .L_211)
	.align		4
.L_211:
        /*0078*/ 	.word	index@(.nv.constant0._Z11kernel_mabsPfS_ii)
        /*007c*/ 	.short	0x0380
        /*007e*/ 	.short	0x0018


	//----- nvinfo : EIATTR_SW_WAR
	.align		4
.L_212:
        /*0080*/ 	.byte	0x04, 0x36
        /*0082*/ 	.short	(.L_214 - .L_213)
.L_213:
        /*0084*/ 	.word	0x00000008
.L_214:


//--------------------- .nv.info._Z12kernel_mtilePfS_ii --------------------------
	.section	.nv.info._Z12kernel_mtilePfS_ii,"",@"SHT_CUDA_INFO"
	.sectionflags	@""
	.align	4


	//----- nvinfo : EIATTR_CUDA_API_VERSION
	.align		4
        /*0000*/ 	.byte	0x04, 0x37
        /*0002*/ 	.short	(.L_216 - .L_215)
.L_215:
        /*0004*/ 	.word	0x00000082


	//----- nvinfo : EIATTR_KPARAM_INFO
	.align		4
.L_216:
        /*0008*/ 	.byte	0x04, 0x17
        /*000a*/ 	.short	(.L_218 - .L_217)
.L_217:
        /*000c*/ 	.word	0x00000000
        /*0010*/ 	.short	0x0003
        /*0012*/ 	.short	0x0014
        /*0014*/ 	.byte	0x00, 0xf0, 0x11, 0x00


	//----- nvinfo : EIATTR_KPARAM_INFO
	.align		4
.L_218:
        /*0018*/ 	.byte	0x04, 0x17
        /*001a*/ 	.short	(.L_220 - .L_219)
.L_219:
        /*001c*/ 	.word	0x00000000
        /*0020*/ 	.short	0x0002
        /*0022*/ 	.short	0x0010
        /*0024*/ 	.byte	0x00, 0xf0, 0x11, 0x00


	//----- nvinfo : EIATTR_KPARAM_INFO
	.align		4
.L_220:
        /*0028*/ 	.byte	0x04, 0x17
        /*002a*/ 	.short	(.L_222 - .L_221)
.L_221:
        /*002c*/ 	.word	0x00000000
        /*0030*/ 	.short	0x0001
        /*0032*/ 	.short	0x0008
        /*0034*/ 	.byte	0x00, 0xf5, 0x21, 0x00


	//----- nvinfo : EIATTR_KPARAM_INFO
	.align		4
.L_222:
        /*0038*/ 	.byte	0x04, 0x17
        /*003a*/ 	.short	(.L_224 - .L_223)
.L_223:
        /*003c*/ 	.word	0x00000000
        /*0040*/ 	.short	0x0000
        /*0042*/ 	.short	0x0000
        /*0044*/ 	.byte	0x00, 0xf5, 0x21, 0x00


	//----- nvinfo : EIATTR_SPARSE_MMA_MASK
	.align		4
.L_224:
        /*0048*/ 	.byte	0x03, 0x50
        /*004a*/ 	.short	0x0000


	//----- nvinfo : EIATTR_MAXREG_COUNT
	.align		4
        /*004c*/ 	.byte	0x03, 0x1b
        /*004e*/ 	.short	0x00ff


	//----- nvinfo : EIATTR_MERCURY_ISA_VERSION
	.align		4
        /*0050*/ 	.byte	0x03, 0x5f
        /*0052*/ 	.short	0x0101


	//----- nvinfo : EIATTR_VRC_CTA_INIT_COUNT
	.align		4
        /*0054*/ 	.byte	0x02, 0x4a
	.zero		1
	.zero		1


	//----- nvinfo : EIATTR_EXIT_INSTR_OFFSETS
	.align		4
        /*0058*/ 	.byte	0x04, 0x1c
        /*005a*/ 	.short	(.L_226 - .L_225)


	//   ....[0]....
.L_225:
        /*005c*/ 	.word	0x000000d0


	//   ....[1]....
        /*0060*/ 	.word	0x00000260


	//----- nvinfo : EIATTR_CBANK_PARAM_SIZE
	.align		4
.L_226:
        /*0064*/ 	.byte	0x03, 0x19
        /*0066*/ 	.short	0x0018


	//----- nvinfo : EIATTR_PARAM_CBANK
	.align		4
        /*0068*/ 	.byte	0x04, 0x0a
        /*006a*/ 	.short	(.L_228 - .L_227)
	.align		4
.L_227:
        /*006c*/ 	.word	index@(.nv.constant0._Z12kernel_mtilePfS_ii)
        /*0070*/ 	.short	0x0380
        /*0072*/ 	.short	0x0018


	//----- nvinfo : EIATTR_SW_WAR
	.align		4
.L_228:
        /*0074*/ 	.byte	0x04, 0x36
        /*0076*/ 	.short	(.L_230 - .L_229)
.L_229:
        /*0078*/ 	.word	0x00000008
.L_230:


//--------------------- .nv.info._Z12kernel_mcoefPfS_iif --------------------------
	.section	.nv.info._Z12kernel_mcoefPfS_iif,"",@"SHT_CUDA_INFO"
	.sectionflags	@""
	.align	4


	//----- nvinfo : EIATTR_CUDA_API_VERSION
	.align		4
        /*0000*/ 	.byte	0x04, 0x37
        /*0002*/ 	.short	(.L_232 - .L_231)
.L_231:
        /*0004*/ 	.word	0x00000082


	//----- nvinfo : EIATTR_KPARAM_INFO
	.align		4
.L_232:
        /*0008*/ 	.byte	0x04, 0x17
        /*000a*/ 	.short	(.L_234 - .L_233)
.L_233:
        /*000c*/ 	.word	0x00000000
        /*0010*/ 	.short	0x0004
        /*0012*/ 	.short	0x0018
        /*0014*/ 	.byte	0x00, 0xf0, 0x11, 0x00


	//----- nvinfo : EIATTR_KPARAM_INFO
	.align		4
.L_234:
        /*0018*/ 	.byte	0x04, 0x17
        /*001a*/ 	.short	(.L_236 - .L_235)
.L_235:
        /*001c*/ 	.word	0x00000000
        /*0020*/ 	.short	0x0003
        /*0022*/ 	.short	0x0014
        /*0024*/ 	.byte	0x00, 0xf0, 0x11, 0x00


	//----- nvinfo : EIATTR_KPARAM_INFO
	.align		4
.L_236:
        /*0028*/ 	.byte	0x04, 0x17
        /*002a*/ 	.short	(.L_238 - .L_237)
.L_237:
        /*002c*/ 	.word	0x00000000
        /*0030*/ 	.short	0x0002
        /*0032*/ 	.short	0x0010
        /*0034*/ 	.byte	0x00, 0xf0, 0x11, 0x00


	//----- nvinfo : EIATTR_KPARAM_INFO
	.align		4
.L_238:
        /*0038*/ 	.byte	0x04, 0x17
        /*003a*/ 	.short	(.L_240 - .L_239)
.L_239:
        /*003c*/ 	.word	0x00000000
        /*0040*/ 	.short	0x0001
        /*0042*/ 	.short	0x0008
        /*0044*/ 	.byte	0x00, 0xf5, 0x21, 0x00


	//----- nvinfo : EIATTR_KPARAM_INFO
	.align		4
.L_240:
        /*0048*/ 	.byte	0x04, 0x17
        /*004a*/ 	.short	(.L_242 - .L_241)
.L_241:
        /*004c*/ 	.word	0x00000000
        /*0050*/ 	.short	0x0000
        /*0052*/ 	.short	0x0000
        /*0054*/ 	.byte	0x00, 0xf5, 0x21, 0x00


	//----- nvinfo : EIATTR_SPARSE_MMA_MASK
	.align		4
.L_242:
        /*0058*/ 	.byte	0x03, 0x50
        /*005a*/ 	.short	0x0000


	//----- nvinfo : EIATTR_MAXREG_COUNT
	.align		4
        /*005c*/ 	.byte	0x03, 0x1b
        /*005e*/ 	.short	0x00ff


	//----- nvinfo : EIATTR_EXTERNS
	.align		4
        /*0060*/ 	.byte	0x04, 0x0f
        /*0062*/ 	.short	(.L_244 - .L_243)


	//   ....[0]....
	.align		4
.L_243:
        /*0064*/ 	.word	index@(vprintf)


	//----- nvinfo : EIATTR_MERCURY_ISA_VERSION
	.align		4
.L_244:
        /*0068*/ 	.byte	0x03, 0x5f
        /*006a*/ 	.short	0x0101


	//----- nvinfo : EIATTR_VRC_CTA_INIT_COUNT
	.align		4
        /*006c*/ 	.byte	0x02, 0x4a
	.zero		1
	.zero		1


	//----- nvinfo : EIATTR_SYSCALL_OFFSETS
	.align		4
        /*0070*/ 	.byte	0x04, 0x46
        /*0072*/ 	.short	(.L_246 - .L_245)


	//   ....[0]....
.L_245:
        /*0074*/ 	.word	0x00000170


	//----- nvinfo : EIATTR_EXIT_INSTR_OFFSETS
	.align		4
.L_246:
        /*0078*/ 	.byte	0x04, 0x1c
        /*007a*/ 	.short	(.L_248 - .L_247)


	//   ....[0]....
.L_247:
        /*007c*/ 	.word	0x000001b0


	//   ....[1]....
        /*0080*/ 	.word	0x00000250


	//----- nvinfo : EIATTR_CRS_STACK_SIZE
	.align		4
.L_248:
        /*0084*/ 	.byte	0x04, 0x1e
        /*0086*/ 	.short	(.L_250 - .L_249)
.L_249:
        /*0088*/ 	.word	0x00000000


	//----- nvinfo : EIATTR_CBANK_PARAM_SIZE
	.align		4
.L_250:
        /*008c*/ 	.byte	0x03, 0x19
        /*008e*/ 	.short	0x001c


	//----- nvinfo : EIATTR_PARAM_CBANK
	.align		4
        /*0090*/ 	.byte	0x04, 0x0a
        /*0092*/ 	.short	(.L_252 - .L_251)
	.align		4
.L_251:
        /*0094*/ 	.word	index@(.nv.constant0._Z12kernel_mcoefPfS_iif)
        /*0098*/ 	.short	0x0380
        /*009a*/ 	.short	0x001c


	//----- nvinfo : EIATTR_SW_WAR
	.align		4
.L_252:
        /*009c*/ 	.byte	0x04, 0x36
        /*009e*/ 	.short	(.L_254 - .L_253)
.L_253:
        /*00a0*/ 	.word	0x00000008
.L_254:


//--------------------- .nv.info._Z11kernel_msubPfS_S_ii --------------------------
	.section	.nv.info._Z11kernel_msubPfS_S_ii,"",@"SHT_CUDA_INFO"
	.sectionflags	@""
	.align	4


	//----- nvinfo : EIATTR_CUDA_API_VERSION
	.align		4
        /*0000*/ 	.byte	0x04, 0x37
        /*0002*/ 	.short	(.L_256 - .L_255)
.L_255:
        /*0004*/ 	.word	0x00000082


	//----- nvinfo : EIATTR_KPARAM_INFO
	.align		4
.L_256:
        /*0008*/ 	.byte	0x04, 0x17
        /*000a*/ 	.short	(.L_258 - .L_257)
.L_257:
        /*000c*/ 	.word	0x00000000
        /*0010*/ 	.short	0x0004
        /*0012*/ 	.short	0x001c
        /*0014*/ 	.byte	0x00, 0xf0, 0x11, 0x00


	//----- nvinfo : EIATTR_KPARAM_INFO
	.align		4
.L_258:
        /*0018*/ 	.byte	0x04, 0x17
        /*001a*/ 	.short	(.L_260 - .L_259)
.L_259:
        /*001c*/ 	.word	0x00000000
        /*0020*/ 	.short	0x0003
        /*0022*/ 	.short	0x0018
        /*0024*/ 	.byte	0x00, 0xf0, 0x11, 0x00


	//----- nvinfo : EIATTR_KPARAM_INFO
	.align		4
.L_260:
        /*0028*/ 	.byte	0x04, 0x17
        /*002a*/ 	.short	(.L_262 - .L_261)
.L_261:
        /*002c*/ 	.word	0x00000000
        /*0030*/ 	.short	0x0002
        /*0032*/ 	.short	0x0010
        /*0034*/ 	.byte	0x00, 0xf5, 0x21, 0x00


	//----- nvinfo : EIATTR_KPARAM_INFO
	.align		4
.L_262:
        /*0038*/ 	.byte	0x04, 0x17
        /*003a*/ 	.short	(.L_264 - .L_263)
.L_263:
        /*003c*/ 	.word	0x00000000
        /*0040*/ 	.short	0x0001
        /*0042*/ 	.short	0x0008
        /*0044*/ 	.byte	0x00, 0xf5, 0x21, 0x00


	//----- nvinfo : EIATTR_KPARAM_INFO
	.align		4
.L_264:
        /*0048*/ 	.byte	0x04, 0x17
        /*004a*/ 	.short	(.L_266 - .L_265)
.L_265:
        /*004c*/ 	.word	0x00000000
        /*0050*/ 	.short	0x0000
        /*0052*/ 	.short	0x0000
        /*0054*/ 	.byte	0x00, 0xf5, 0x21, 0x00


	//----- nvinfo : EIATTR_SPARSE_MMA_MASK
	.align		4
.L_266:
        /*0058*/ 	.byte	0x03, 0x50
        /*005a*/ 	.short	0x0000


	//----- nvinfo : EIATTR_MAXREG_COUNT
	.align		4
        /*005c*/ 	.byte	0x03, 0x1b
        /*005e*/ 	.short	0x00ff


	//----- nvinfo : EIATTR_MERCURY_ISA_VERSION
	.align		4
        /*0060*/ 	.byte	0x03, 0x5f
        /*0062*/ 	.short	0x0101


	//----- nvinfo : EIATTR_VRC_CTA_INIT_COUNT
	.align		4
        /*0064*/ 	.byte	0x02, 0x4a
	.zero		1
	.zero		1


	//----- nvinfo : EIATTR_EXIT_INSTR_OFFSETS
	.align		4
        /*0068*/ 	.byte	0x04, 0x1c
        /*006a*/ 	.short	(.L_268 - .L_267)


	//   ....[0]....
.L_267:
        /*006c*/ 	.word	0x000000d0


	//   ....[1]....
        /*0070*/ 	.word	0x00000190


	//----- nvinfo : EIATTR_CBANK_PARAM_SIZE
	.align		4
.L_268:
        /*0074*/ 	.byte	0x03, 0x19
        /*0076*/ 	.short	0x0020


	//----- nvinfo : EIATTR_PARAM_CBANK
	.align		4
        /*0078*/ 	.byte	0x04, 0x0a
        /*007a*/ 	.short	(.L_270 - .L_269)
	.align		4
.L_269:
        /*007c*/ 	.word	index@(.nv.constant0._Z11kernel_msubPfS_S_ii)
        /*0080*/ 	.short	0x0380
        /*0082*/ 	.short	0x0020


	//----- nvinfo : EIATTR_SW_WAR
	.align		4
.L_270:
        /*0084*/ 	.byte	0x04, 0x36
        /*0086*/ 	.short	(.L_272 - .L_271)
.L_271:
        /*0088*/ 	.word	0x00000008
.L_272:


//--------------------- .nv.info._Z11kernel_maddPfS_S_ii --------------------------
	.section	.nv.info._Z11kernel_maddPfS_S_ii,"",@"SHT_CUDA_INFO"
	.sectionflags	@""
	.align	4


	//----- nvinfo : EIATTR_CUDA_API_VERSION
	.align		4
        /*0000*/ 	.byte	0x04, 0x37
        /*0002*/ 	.short	(.L_274 - .L_273)
.L_273:
        /*0004*/ 	.word	0x00000082


	//----- nvinfo : EIATTR_KPARAM_INFO
	.align		4
.L_274:
        /*0008*/ 	.byte	0x04, 0x17
        /*000a*/ 	.short	(.L_276 - .L_275)
.L_275:
        /*000c*/ 	.word	0x00000000
        /*0010*/ 	.short	0x0004
        /*0012*/ 	.short	0x001c
        /*0014*/ 	.byte	0x00, 0xf0, 0x11, 0x00


	//----- nvinfo : EIATTR_KPARAM_INFO
	.align		4
.L_276:
        /*0018*/ 	.byte	0x04, 0x17
        /*001a*/ 	.short	(.L_278 - .L_277)
.L_277:
        /*001c*/ 	.word	0x00000000
        /*0020*/ 	.short	0x0003
        /*0022*/ 	.short	0x0018
        /*0024*/ 	.byte	0x00, 0xf0, 0x11, 0x00


	//----- nvinfo : EIATTR_KPARAM_INFO
	.align		4
.L_278:
        /*0028*/ 	.byte	0x04, 0x17
        /*002a*/ 	.short	(.L_280 - .L_279)
.L_279:
        /*002c*/ 	.word	0x00000000
        /*0030*/ 	.short	0x0002
        /*0032*/ 	.short	0x0010
        /*0034*/ 	.byte	0x00, 0xf5, 0x21, 0x00


	//----- nvinfo : EIATTR_KPARAM_INFO
	.align		4
.L_280:
        /*0038*/ 	.byte	0x04, 0x17
        /*003a*/ 	.short	(.L_282 - .L_281)
.L_281:
        /*003c*/ 	.word	0x00000000
        /*0040*/ 	.short	0x0001
        /*0042*/ 	.short	0x0008
        /*0044*/ 	.byte	0x00, 0xf5, 0x21, 0x00


	//----- nvinfo : EIATTR_KPARAM_INFO
	.align		4
.L_282:
        /*0048*/ 	.byte	0x04, 0x17
        /*004a*/ 	.short	(.L_284 - .L_283)
.L_283:
        /*004c*/ 	.word	0x00000000
        /*0050*/ 	.short	0x0000
        /*0052*/ 	.short	0x0000
        /*0054*/ 	.byte	0x00, 0xf5, 0x21, 0x00


	//----- nvinfo : EIATTR_SPARSE_MMA_MASK
	.align		4
.L_284:
        /*0058*/ 	.byte	0x03, 0x50
        /*005a*/ 	.short	0x0000


	//----- nvinfo : EIATTR_MAXREG_COUNT
	.align		4
        /*005c*/ 	.byte	0x03, 0x1b
        /*005e*/ 	.short	0x00ff


	//----- nvinfo : EIATTR_MERCURY_ISA_VERSION
	.align		4
        /*0060*/ 	.byte	0x03, 0x5f
        /*0062*/ 	.short	0x0101


	//----- nvinfo : EIATTR_VRC_CTA_INIT_COUNT
	.align		4
        /*0064*/ 	.byte	0x02, 0x4a
	.zero		1
	.zero		1


	//----- nvinfo : EIATTR_EXIT_INSTR_OFFSETS
	.align		4
        /*0068*/ 	.byte	0x04, 0x1c
        /*006a*/ 	.short	(.L_286 - .L_285)


	//   ....[0]....
.L_285:
        /*006c*/ 	.word	0x000000d0


	//   ....[1]....
        /*0070*/ 	.word	0x00000190


	//----- nvinfo : EIATTR_CBANK_PARAM_SIZE
	.align		4
.L_286:
        /*0074*/ 	.byte	0x03, 0x19
        /*0076*/ 	.short	0x0020


	//----- nvinfo : EIATTR_PARAM_CBANK
	.align		4
        /*0078*/ 	.byte	0x04, 0x0a
        /*007a*/ 	.short	(.L_288 - .L_287)
	.align		4
.L_287:
        /*007c*/ 	.word	index@(.nv.constant0._Z11kernel_maddPfS_S_ii)
        /*0080*/ 	.short	0x0380
        /*0082*/ 	.short	0x0020


	//----- nvinfo : EIATTR_SW_WAR
	.align		4
.L_288:
        /*0084*/ 	.byte	0x04, 0x36
        /*0086*/ 	.short	(.L_290 - .L_289)
.L_289:
        /*0088*/ 	.word	0x00000008
.L_290:


//--------------------- .nv.callgraph             --------------------------
	.section	.nv.callgraph,"",@"SHT_CUDA_CALLGRAPH"
	.align	4
	.sectionentsize	8
	.align		4
        /*0000*/ 	.word	0x00000000
	.align		4
        /*0004*/ 	.word	0xffffffff
	.align		4
        /*0008*/ 	.word	index@(_Z12kernel_mcoefPfS_iif)
	.align		4
        /*000c*/ 	.word	index@(vprintf)
	.align		4
        /*0010*/ 	.word	0x00000000
	.align		4
        /*0014*/ 	.word	0xfffffffe
	.align		4
        /*0018*/ 	.word	0x00000000
	.align		4
        /*001c*/ 	.word	0xfffffffd
	.align		4
        /*0020*/ 	.word	0x00000000
	.align		4
        /*0024*/ 	.word	0xfffffffc


//--------------------- .nv.constant4             --------------------------
	.section	.nv.constant4,"a",@progbits
	.align	8
	.align		8
.nv.constant4:
        /*0000*/ 	.dword	$str
	.align		8
        /*0008*/ 	.dword	vprintf


//--------------------- .text._Z14kernel_mmatmulPfS_S_ii --------------------------
	.section	.text._Z14kernel_mmatmulPfS_S_ii,"ax",@progbits
	.align	128
        .global         _Z14kernel_mmatmulPfS_S_ii
        .type           _Z14kernel_mmatmulPfS_S_ii,@function
        .size           _Z14kernel_mmatmulPfS_S_ii,(.L_x_41 - _Z14kernel_mmatmulPfS_S_ii)
        .other          _Z14kernel_mmatmulPfS_S_ii,@"STO_CUDA_ENTRY STV_DEFAULT"
_Z14kernel_mmatmulPfS_S_ii:
.text._Z14kernel_mmatmulPfS_S_ii:
[----:B------:R-:W-:Y:S01]  /*0000*/  LDC R1, c[0x0][0x37c] ;  /* 0x0000df00ff017b82 */ /* 0x000fe20000000800 */
[----:B------:R-:W0:Y:S07]  /*0010*/  S2R R5, SR_TID.X ;  /* 0x0000000000057919 */ /* 0x000e2e0000002100 */
[----:B------:R-:W0:Y:S01]  /*0020*/  S2UR UR4, SR_CTAID.X ;  /* 0x00000000000479c3 */ /* 0x000e220000002500 */
[----:B------:R-:W1:Y:S07]  /*0030*/  S2R R4, SR_TID.Y ;  /* 0x0000000000047919 */ /* 0x000e6e0000002200 */
[----:B------:R-:W0:Y:S08]  /*0040*/  LDC R0, c[0x0][0x360] ;  /* 0x0000d800ff007b82 */ /* 0x000e300000000800 */
[----:B------:R-:W1:Y:S08]  /*0050*/  S2UR UR5, SR_CTAID.Y ;  /* 0x00000000000579c3 */ /* 0x000e700000002600 */
[----:B------:R-:W1:Y:S08]  /*0060*/  LDC R7, c[0x0][0x364] ;  /* 0x0000d900ff077b82 */ /* 0x000e700000000800 */
[----:B------:R-:W2:Y:S01]  /*0070*/  LDC.64 R2, c[0x0][0x398] ;  /* 0x0000e600ff027b82 */ /* 0x000ea20000000a00 */
[----:B0-----:R-:W-:-:S02]  /*0080*/  IMAD R5, R0, UR4, R5 ;  /* 0x0000000400057c24 */ /* 0x001fc4000f8e0205 */
[----:B-1----:R-:W-:Y:S02]  /*0090*/  IMAD R0, R7, UR5, R4 ;  /* 0x0000000507007c24 */ /* 0x002fe4000f8e0204 */
[----:B--2---:R-:W-:Y:S02]  /*00a0*/  IMAD R4, R2, R3, RZ ;  /* 0x0000000302047224 */ /* 0x004fe400078e02ff */
[----:B------:R-:W-:-:S05]  /*00b0*/  IMAD R3, R0, R2, R5 ;  /* 0x0000000200037224 */ /* 0x000fca00078e0205 */
[----:B------:R-:W-:-:S13]  /*00c0*/  ISETP.GE.U32.AND P0, PT, R3, R4, PT ;  /* 0x000000040300720c */ /* 0x000fda0003f06070 */
[----:B------:R-:W-:Y:S05]  /*00d0*/  @P0 EXIT ;  /* 0x000000000000094d */ /* 0x000fea0003800000 */
[----:B------:R-:W-:Y:S01]  /*00e0*/  IABS R9, R2 ;  /* 0x0000000200097213 */ /* 0x000fe20000000000 */
[----:B------:R-:W0:Y:S01]  /*00f0*/  I2F.U32.RP R8, R2 ;  /* 0x0000000200087306 */ /* 0x000e220000209000 */
[----:B------:R-:W1:Y:S07]  /*0100*/  LDCU.64 UR4, c[0x0][0x358] ;  /* 0x00006b00ff0477ac */ /* 0x000e6e0008000a00 */
[----:B------:R-:W2:Y:S08]  /*0110*/  I2F.RP R0, R9 ;  /* 0x0000000900007306 */ /* 0x000eb00000209400 */
[----:B0-----:R-:W0:Y:S08]  /*0120*/  MUFU.RCP R8, R8 ;  /* 0x0000000800087308 */ /* 0x001e300000001000 */
[----:B--2---:R-:W2:Y:S01]  /*0130*/  MUFU.RCP R0, R0 ;  /* 0x0000000000007308 */ /* 0x004ea20000001000 */
[----:B0-----:R-:W-:Y:S01]  /*0140*/  VIADD R6, R8, 0xffffffe ;  /* 0x0ffffffe08067836 */ /* 0x001fe20000000000 */
[----:B------:R-:W-:-:S06]  /*0150*/  IABS R8, R3 ;  /* 0x0000000300087213 */ /* 0x000fcc0000000000 */
[----:B------:R0:W3:Y:S01]  /*0160*/  F2I.FTZ.U32.TRUNC.NTZ R7, R6 ;  /* 0x0000000600077305 */ /* 0x0000e2000021f000 */
[----:B--2---:R-:W-:-:S07]  /*0170*/  IADD3 R4, PT, PT, R0, 0xffffffe, RZ ;  /* 0x0ffffffe00047810 */ /* 0x004fce0007ffe0ff */
[----:B------:R2:W4:Y:S01]  /*0180*/  F2I.FTZ.U32.TRUNC.NTZ R5, R4 ;  /* 0x0000000400057305 */ /* 0x000522000021f000 */
[----:B0-----:R-:W-:Y:S02]  /*0190*/  IMAD.MOV.U32 R6, RZ, RZ, RZ ;  /* 0x000000ffff067224 */ /* 0x001fe400078e00ff */
[----:B---3--:R-:W-:Y:S02]  /*01a0*/  IMAD.MOV R13, RZ, RZ, -R7 ;  /* 0x000000ffff0d7224 */ /* 0x008fe400078e0a07 */
[----:B--2---:R-:W-:Y:S01]  /*01b0*/  HFMA2 R4, -RZ, RZ, 0, 0 ;  /* 0x00000000ff047431 */ /* 0x004fe200000001ff */
[----:B----4-:R-:W-:-:S05]  /*01c0*/  IADD3 R10, PT, PT, RZ, -R5, RZ ;  /* 0x80000005ff0a7210 */ /* 0x010fca0007ffe0ff */
[----:B------:R-:W-:-:S04]  /*01d0*/  IMAD R11, R10, R9, RZ ;  /* 0x000000090a0b7224 */ /* 0x000fc800078e02ff */
[----:B------:R-:W-:-:S04]  /*01e0*/  IMAD.HI.U32 R4, R5, R11, R4 ;  /* 0x0000000b05047227 */ /* 0x000fc800078e0004 */
[----:B------:R-:W-:Y:S02]  /*01f0*/  IMAD R5, R13, R2, RZ ;  /* 0x000000020d057224 */ /* 0x000fe400078e02ff */
[----:B------:R-:W-:-:S04]  /*0200*/  IMAD.HI.U32 R0, R4, R8, RZ ;  /* 0x0000000804007227 */ /* 0x000fc800078e00ff */
[----:B------:R-:W-:Y:S01]  /*0210*/  IMAD.HI.U32 R6, R7, R5, R6 ;  /* 0x0000000507067227 */ /* 0x000fe200078e0006 */
[----:B------:R-:W-:-:S05]  /*0220*/  IADD3 R4, PT, PT, -R0, RZ, RZ ;  /* 0x000000ff00047210 */ /* 0x000fca0007ffe1ff */
[----:B------:R-:W-:-:S04]  /*0230*/  IMAD.HI.U32 R6, R6, R3, RZ ;  /* 0x0000000306067227 */ /* 0x000fc800078e00ff */
[----:B------:R-:W-:Y:S02]  /*0240*/  IMAD.MOV R6, RZ, RZ, -R6 ;  /* 0x000000ffff067224 */ /* 0x000fe400078e0a06 */
[----:B------:R-:W-:Y:S01]  /*0250*/  IMAD R4, R9, R4, R8 ;  /* 0x0000000409047224 */ /* 0x000fe200078e0208 */
[----:B------:R-:W-:Y:S01]  /*0260*/  LOP3.LUT R8, R3, R2, RZ, 0x3c, !PT ;  /* 0x0000000203087212 */ /* 0x000fe200078e3cff */
[----:B------:R-:W-:Y:S02]  /*0270*/  IMAD R11, R2, R6, R3 ;  /* 0x00000006020b7224 */ /* 0x000fe400078e0203 */
[----:B------:R-:W0:Y:S01]  /*0280*/  LDC.64 R6, c[0x0][0x388] ;  /* 0x0000e200ff067b82 */ /* 0x000e220000000a00 */
[----:B------:R-:W-:Y:S02]  /*0290*/  ISETP.GT.U32.AND P2, PT, R9, R4, PT ;  /* 0x000000040900720c */ /* 0x000fe40003f44070 */
[----:B------:R-:W-:Y:S02]  /*02a0*/  ISETP.GE.U32.AND P0, PT, R11, R2, PT ;  /* 0x000000020b00720c */ /* 0x000fe40003f06070 */
[----:B------:R-:W-:-:S09]  /*02b0*/  ISETP.GE.AND P1, PT, R8, RZ, PT ;  /* 0x000000ff0800720c */ /* 0x000fd20003f26270 */
[-C--:B------:R-:W-:Y:S02]  /*02c0*/  @!P2 IADD3 R4, PT, PT, R4, -R9.reuse, RZ ;  /* 0x800000090404a210 */ /* 0x080fe40007ffe0ff */
[----:B------:R-:W-:Y:S01]  /*02d0*/  @P0 IMAD.IADD R11, R11, 0x1, -R2 ;  /* 0x000000010b0b0824 */ /* 0x000fe200078e0a02 */
[----:B------:R-:W-:Y:S02]  /*02e0*/  @!P2 IADD3 R0, PT, PT, R0, 0x1, RZ ;  /* 0x000000010000a810 */ /* 0x000fe40007ffe0ff */
[----:B------:R-:W-:Y:S02]  /*02f0*/  ISETP.GE.U32.AND P3, PT, R4, R9, PT ;  /* 0x000000090400720c */ /* 0x000fe40003f66070 */
[----:B------:R-:W2:Y:S01]  /*0300*/  LDC.64 R4, c[0x0][0x380] ;  /* 0x0000e000ff047b82 */ /* 0x000ea20000000a00 */
[-C--:B------:R-:W-:Y:S02]  /*0310*/  ISETP.GE.U32.AND P0, PT, R11, R2.reuse, PT ;  /* 0x000000020b00720c */ /* 0x080fe40003f06070 */
[----:B------:R-:W-:-:S02]  /*0320*/  LOP3.LUT R9, RZ, R2, RZ, 0x33, !PT ;  /* 0x00000002ff097212 */ /* 0x000fc400078e33ff */
[----:B------:R-:W-:-:S06]  /*0330*/  ISETP.NE.AND P2, PT, R2, RZ, PT ;  /* 0x000000ff0200720c */ /* 0x000fcc0003f45270 */
[----:B------:R-:W-:Y:S01]  /*0340*/  @P3 VIADD R0, R0, 0x1 ;  /* 0x0000000100003836 */ /* 0x000fe20000000000 */
[----:B------:R-:W-:Y:S02]  /*0350*/  ISETP.NE.U32.AND P3, PT, R2, RZ, PT ;  /* 0x000000ff0200720c */ /* 0x000fe40003f65070 */
[----:B------:R-:W-:Y:S02]  /*0360*/  @P0 IADD3 R11, PT, PT, R11, -R2, RZ ;  /* 0x800000020b0b0210 */ /* 0x000fe40007ffe0ff */
[----:B------:R-:W-:Y:S02]  /*0370*/  @!P1 IADD3 R0, PT, PT, -R0, RZ, RZ ;  /* 0x000000ff00009210 */ /* 0x000fe40007ffe1ff */
[C---:B------:R-:W-:Y:S02]  /*0380*/  SEL R11, R9.reuse, R11, !P3 ;  /* 0x0000000b090b7207 */ /* 0x040fe40005800000 */
[----:B------:R-:W-:-:S03]  /*0390*/  SEL R9, R9, R0, !P2 ;  /* 0x0000000009097207 */ /* 0x000fc60005000000 */
[----:B0-----:R-:W-:-:S04]  /*03a0*/  IMAD.WIDE.U32 R6, R11, 0x4, R6 ;  /* 0x000000040b067825 */ /* 0x001fc800078e0006 */
[----:B--2---:R-:W-:Y:S02]  /*03b0*/  IMAD.WIDE R4, R9, 0x4, R4 ;  /* 0x0000000409047825 */ /* 0x004fe400078e0204 */
[----:B-1----:R-:W2:Y:S01]  /*03c0*/  LDG.E R7, desc[UR4][R6.64] ;  /* 0x0000000406077981 */ /* 0x002ea2000c1e1900 */
[----:B------:R-:W0:Y:S03]  /*03d0*/  LDC.64 R8, c[0x0][0x390] ;  /* 0x0000e400ff087b82 */ /* 0x000e260000000a00 */
[----:B------:R-:W2:Y:S01]  /*03e0*/  LDG.E R4, desc[UR4][R4.64] ;  /* 0x0000000404047981 */ /* 0x000ea2000c1e1900 */
[----:B0-----:R-:W-:-:S04]  /*03f0*/  IMAD.WIDE.U32 R2, R3, 0x4, R8 ;  /* 0x0000000403027825 */ /* 0x001fc800078e0008 */
[----:B--2---:R-:W-:-:S05]  /*0400*/  FMUL R9, R4, R7 ;  /* 0x0000000704097220 */ /* 0x004fca0000400000 */
[----:B------:R-:W-:Y:S01]  /*0410*/  STG.E desc[UR4][R2.64], R9 ;  /* 0x0000000902007986 */ /* 0x000fe2000c101904 */
[----:B------:R-:W-:Y:S05]  /*0420*/  EXIT ;  /* 0x000000000000794d */ /* 0x000fea0003800000 */
.L_x_0:
[----:B------:R-:W-:-:S00]  /*0430*/  BRA `(.L_x_0) ;  /* 0xfffffffc00fc7947 */ /* 0x000fc0000383ffff */
[----:B------:R-:W-:-:S00]  /*0440*/  NOP ;  /* 0x0000000000007918 */ /* 0x000fc00000000000 */
        /* <DEDUP_REMOVED lines=11> */
.L_x_41:


//--------------------- .text._Z15kernel_maddConsPfS_iif --------------------------
	.section	.text._Z15kernel_maddConsPfS_iif,"ax",@progbits
	.align	128
        .global         _Z15kernel_maddConsPfS_iif
        .type           _Z15kernel_maddConsPfS_iif,@function
        .size           _Z15kernel_maddConsPfS_iif,(.L_x_42 - _Z15kernel_maddConsPfS_iif)
        .other          _Z15kernel_maddConsPfS_iif,@"STO_CUDA_ENTRY STV_DEFAULT"
_Z15kernel_maddConsPfS_iif:
.text._Z15kernel_maddConsPfS_iif:
[----:B------:R-:W-:Y:S01]  /*0000*/  LDC R1, c[0x0][0x37c] ;  /* 0x0000df00ff017b82 */ /* 0x000fe20000000800 */
[----:B------:R-:W0:Y:S07]  /*0010*/  S2R R3, SR_TID.Y ;  /* 0x0000000000037919 */ /* 0x000e2e0000002200 */
[----:B------:R-:W1:Y:S01]  /*0020*/  LDC R5, c[0x0][0x360] ;  /* 0x0000d800ff057b82 */ /* 0x000e620000000800 */
[----:B------:R-:W2:Y:S01]  /*0030*/  LDCU.64 UR6, c[0x0][0x390] ;  /* 0x00007200ff0677ac */ /* 0x000ea20008000a00 */
[----:B------:R-:W1:Y:S06]  /*0040*/  S2R R0, SR_TID.X ;  /* 0x0000000000007919 */ /* 0x000e6c0000002100 */
[----:B------:R-:W0:Y:S08]  /*0050*/  S2UR UR5, SR_CTAID.Y ;  /* 0x00000000000579c3 */ /* 0x000e300000002600 */
[----:B------:R-:W0:Y:S08]  /*0060*/  LDC R2, c[0x0][0x364] ;  /* 0x0000d900ff027b82 */ /* 0x000e300000000800 */
[----:B------:R-:W1:Y:S01]  /*0070*/  S2UR UR4, SR_CTAID.X ;  /* 0x00000000000479c3 */ /* 0x000e620000002500 */
[----:B0-----:R-:W-:-:S05]  /*0080*/  IMAD R3, R2, UR5, R3 ;  /* 0x0000000502037c24 */ /* 0x001fca000f8e0203 */
[----:B--2---:R-:W-:Y:S01]  /*0090*/  ISETP.GE.U32.AND P0, PT, R3, UR7, PT ;  /* 0x0000000703007c0c */ /* 0x004fe2000bf06070 */
[----:B-1----:R-:W-:-:S04]  /*00a0*/  IMAD R0, R5, UR4, R0 ;  /* 0x0000000405007c24 */ /* 0x002fc8000f8e0200 */
[----:B------:R-:W-:Y:S01]  /*00b0*/  IMAD R7, R3, UR6, R0 ;  /* 0x0000000603077c24 */ /* 0x000fe2000f8e0200 */
[----:B------:R-:W-:-:S13]  /*00c0*/  ISETP.GE.U32.OR P0, PT, R0, UR6, P0 ;  /* 0x0000000600007c0c */ /* 0x000fda0008706470 */
[----:B------:R-:W-:Y:S05]  /*00d0*/  @P0 EXIT ;  /* 0x000000000000094d */ /* 0x000fea0003800000 */
[----:B------:R-:W0:Y:S01]  /*00e0*/  LDC.64 R2, c[0x0][0x380] ;  /* 0x0000e000ff027b82 */ /* 0x000e220000000a00 */
[----:B------:R-:W1:Y:S01]  /*00f0*/  LDCU.64 UR4, c[0x0][0x358] ;  /* 0x00006b00ff0477ac */ /* 0x000e620008000a00 */
[----:B------:R-:W2:Y:S06]  /*0100*/  LDCU UR6, c[0x0][0x398] ;  /* 0x00007300ff0677ac */ /* 0x000eac0008000800 */
[----:B------:R-:W3:Y:S01]  /*0110*/  LDC.64 R4, c[0x0][0x388] ;  /* 0x0000e200ff047b82 */ /* 0x000ee20000000a00 */
[----:B0-----:R-:W-:-:S06]  /*0120*/  IMAD.WIDE.U32 R2, R7, 0x4, R2 ;  /* 0x0000000407027825 */ /* 0x001fcc00078e0002 */
[----:B-1----:R-:W2:Y:S01]  /*0130*/  LDG.E R2, desc[UR4][R2.64] ;  /* 0x0000000402027981 */ /* 0x002ea2000c1e1900 */
[----:B---3--:R-:W-:-:S04]  /*0140*/  IMAD.WIDE.U32 R4, R7, 0x4, R4 ;  /* 0x0000000407047825 */ /* 0x008fc800078e0004 */
[----:B--2---:R-:W-:-:S05]  /*0150*/  FADD R7, R2, UR6 ;  /* 0x0000000602077e21 */ /* 0x004fca0008000000 */
[----:B------:R-:W-:Y:S01]  /*0160*/  STG.E desc[UR4][R4.64], R7 ;  /* 0x0000000704007986 */ /* 0x000fe2000c101904 */
[----:B------:R-:W-:Y:S05]  /*0170*/  EXIT ;  /* 0x000000000000794d */ /* 0x000fea0003800000 */
.L_x_1:
        /* <DEDUP_REMOVED lines=16> */
.L_x_42:


//--------------------- .text._Z13kernel_mtransPfS_ii --------------------------
	.section	.text._Z13kernel_mtransPfS_ii,"ax",@progbits
	.align	128
        .global         _Z13kernel_mtransPfS_ii
        .type           _Z13kernel_mtransPfS_ii,@function
        .size           _Z13kernel_mtransPfS_ii,(.L_x_43 - _Z13kernel_mtransPfS_ii)
        .other          _Z13kernel_mtransPfS_ii,@"STO_CUDA_ENTRY STV_DEFAULT"
_Z13kernel_mtransPfS_ii:
.text._Z13kernel_mtransPfS_ii:
        /* <DEDUP_REMOVED lines=10> */
[----:B-1----:R-:W-:-:S05]  /*00a0*/  IMAD R0, R3, UR4, R0 ;  /* 0x0000000403007c24 */ /* 0x002fca000f8e0200 */
[----:B------:R-:W-:-:S13]  /*00b0*/  ISETP.GE.U32.OR P0, PT, R0, UR6, P0 ;  /* 0x0000000600007c0c */ /* 0x000fda0008706470 */
[----:B------:R-:W-:Y:S05]  /*00c0*/  @P0 EXIT ;  /* 0x000000000000094d */ /* 0x000fea0003800000 */
[----:B------:R-:W0:Y:S01]  /*00d0*/  LDC.64 R2, c[0x0][0x380] ;  /* 0x0000e000ff027b82 */ /* 0x000e220000000a00 */
[----:B------:R-:W1:Y:S01]  /*00e0*/  LDCU.64 UR4, c[0x0][0x358] ;  /* 0x00006b00ff0477ac */ /* 0x000e620008000a00 */
[----:B------:R-:W-:-:S04]  /*00f0*/  IMAD R5, R7, UR6, R0 ;  /* 0x0000000607057c24 */ /* 0x000fc8000f8e0200 */
[----:B0-----:R-:W-:Y:S02]  /*0100*/  IMAD.WIDE.U32 R2, R5, 0x4, R2 ;  /* 0x0000000405027825 */ /* 0x001fe400078e0002 */
[----:B------:R-:W0:Y:S04]  /*0110*/  LDC.64 R4, c[0x0][0x388] ;  /* 0x0000e200ff047b82 */ /* 0x000e280000000a00 */
[----:B-1----:R-:W2:Y:S01]  /*0120*/  LDG.E R3, desc[UR4][R2.64] ;  /* 0x0000000402037981 */ /* 0x002ea2000c1e1900 */
[----:B------:R-:W-:-:S04]  /*0130*/  IMAD R7, R0, UR7, R7 ;  /* 0x0000000700077c24 */ /* 0x000fc8000f8e0207 */
[----:B0-----:R-:W-:-:S05]  /*0140*/  IMAD.WIDE.U32 R4, R7, 0x4, R4 ;  /* 0x0000000407047825 */ /* 0x001fca00078e0004 */
[----:B--2---:R-:W-:Y:S01]  /*0150*/  STG.E desc[UR4][R4.64], R3 ;  /* 0x0000000304007986 */ /* 0x004fe2000c101904 */
[----:B------:R-:W-:Y:S05]  /*0160*/  EXIT ;  /* 0x000000000000794d */ /* 0x000fea0003800000 */
.L_x_2:
        /* <DEDUP_REMOVED lines=9> */
.L_x_43:


//--------------------- .text._Z11kernel_mdivPfS_S_ii --------------------------
	.section	.text._Z11kernel_mdivPfS_S_ii,"ax",@progbits
	.align	128
        .global         _Z11kernel_mdivPfS_S_ii
        .type           _Z11kernel_mdivPfS_S_ii,@function
        .size           _Z11kernel_mdivPfS_S_ii,(.L_x_40 - _Z11kernel_mdivPfS_S_ii)
        .other          _Z11kernel_mdivPfS_S_ii,@"STO_CUDA_ENTRY STV_DEFAULT"
_Z11kernel_mdivPfS_S_ii:
.text._Z11kernel_mdivPfS_S_ii:
        /* <DEDUP_REMOVED lines=11> */
[----:B------:R-:W-:Y:S01]  /*00b0*/  ISETP.GE.U32.OR P0, PT, R2, UR6, P0 ;  /* 0x0000000602007c0c */ /* 0x000fe20008706470 */
[----:B------:R-:W-:-:S12]  /*00c0*/  IMAD R2, R3, UR6, R2 ;  /* 0x0000000603027c24 */ /* 0x000fd8000f8e0202 */
[----:B------:R-:W-:Y:S05]  /*00d0*/  @P0 EXIT ;  /* 0x000000000000094d */ /* 0x000fea0003800000 */
[----:B------:R-:W0:Y:S01]  /*00e0*/  LDC.64 R6, c[0x0][0x388] ;  /* 0x0000e200ff067b82 */ /* 0x000e220000000a00 */
[----:B------:R-:W1:Y:S07]  /*00f0*/  LDCU.64 UR4, c[0x0][0x358] ;  /* 0x00006b00ff0477ac */ /* 0x000e6e0008000a00 */
[----:B------:R-:W2:Y:S01]  /*0100*/  LDC.64 R4, c[0x0][0x380] ;  /* 0x0000e000ff047b82 */ /* 0x000ea20000000a00 */
[----:B0-----:R-:W-:-:S05]  /*0110*/  IMAD.WIDE.U32 R6, R2, 0x4, R6 ;  /* 0x0000000402067825 */ /* 0x001fca00078e0006 */
[----:B-1----:R-:W3:Y:S01]  /*0120*/  LDG.E R3, desc[UR4][R6.64] ;  /* 0x0000000406037981 */ /* 0x002ee2000c1e1900 */
[----:B--2---:R-:W-:-:S05]  /*0130*/  IMAD.WIDE.U32 R4, R2, 0x4, R4 ;  /* 0x0000000402047825 */ /* 0x004fca00078e0004 */
[----:B------:R-:W2:Y:S01]  /*0140*/  LDG.E R0, desc[UR4][R4.64] ;  /* 0x0000000404007981 */ /* 0x000ea2000c1e1900 */
[----:B------:R-:W-:Y:S01]  /*0150*/  BSSY.RECONVERGENT B0, `(.L_x_3) ;  /* 0x000000c000007945 */ /* 0x000fe20003800200 */
[----:B---3--:R-:W0:Y:S08]  /*0160*/  MUFU.RCP R8, R3 ;  /* 0x0000000300087308 */ /* 0x008e300000001000 */
[----:B--2---:R-:W1:Y:S01]  /*0170*/  FCHK P0, R0, R3 ;  /* 0x0000000300007302 */ /* 0x004e620000000000 */
[----:B0-----:R-:W-:-:S04]  /*0180*/  FFMA R9, -R3, R8, 1 ;  /* 0x3f80000003097423 */ /* 0x001fc80000000108 */
[----:B------:R-:W-:-:S04]  /*0190*/  FFMA R9, R8, R9, R8 ;  /* 0x0000000908097223 */ /* 0x000fc80000000008 */
[----:B------:R-:W-:-:S04]  /*01a0*/  FFMA R8, R0, R9, RZ ;  /* 0x0000000900087223 */ /* 0x000fc800000000ff */
[----:B------:R-:W-:-:S04]  /*01b0*/  FFMA R10, -R3, R8, R0 ;  /* 0x00000008030a7223 */ /* 0x000fc80000000100 */
[----:B------:R-:W-:Y:S01]  /*01c0*/  FFMA R9, R9, R10, R8 ;  /* 0x0000000a09097223 */ /* 0x000fe20000000008 */
[----:B-1----:R-:W-:Y:S06]  /*01d0*/  @!P0 BRA `(.L_x_4) ;  /* 0x00000000000c8947 */ /* 0x002fec0003800000 */
[----:B------:R-:W-:-:S07]  /*01e0*/  MOV R4, 0x200 ;  /* 0x0000020000047802 */ /* 0x000fce0000000f00 */
[----:B------:R-:W-:Y:S05]  /*01f0*/  CALL.REL.NOINC `($__internal_0_$__cuda_sm3x_div_rn_noftz_f32_slowpath) ;  /* 0x0000000000187944 */ /* 0x000fea0003c00000 */
[----:B------:R-:W-:-:S07]  /*0200*/  IMAD.MOV.U32 R9, RZ, RZ, R0 ;  /* 0x000000ffff097224 */ /* 0x000fce00078e0000 */
.L_x_4:
[----:B------:R-:W-:Y:S05]  /*0210*/  BSYNC.RECONVERGENT B0 ;  /* 0x0000000000007941 */ /* 0x000fea0003800200 */
.L_x_3:
[----:B------:R-:W0:Y:S02]  /*0220*/  LDC.64 R4, c[0x0][0x390] ;  /* 0x0000e400ff047b82 */ /* 0x000e240000000a00 */
[----:B0-----:R-:W-:-:S05]  /*0230*/  IMAD.WIDE.U32 R2, R2, 0x4, R4 ;  /* 0x0000000402027825 */ /* 0x001fca00078e0004 */
[----:B------:R-:W-:Y:S01]  /*0240*/  STG.E desc[UR4][R2.64], R9 ;  /* 0x0000000902007986 */ /* 0x000fe2000c101904 */
[----:B------:R-:W-:Y:S05]  /*0250*/  EXIT ;  /* 0x000000000000794d */ /* 0x000fea0003800000 */
        .weak           $__internal_0_$__cuda_sm3x_div_rn_noftz_f32_slowpath
        .type           $__internal_0_$__cuda_sm3x_div_rn_noftz_f32_slowpath,@function
        .size           $__internal_0_$__cuda_sm3x_div_rn_noftz_f32_slowpath,(.L_x_40 - $__internal_0_$__cuda_sm3x_div_rn_noftz_f32_slowpath)
$__internal_0_$__cuda_sm3x_div_rn_noftz_f32_slowpath:
[--C-:B------:R-:W-:Y:S01]  /*0260*/  SHF.R.U32.HI R6, RZ, 0x17, R3.reuse ;  /* 0x00000017ff067819 */ /* 0x100fe20000011603 */
[----:B------:R-:W-:Y:S01]  /*0270*/  BSSY.RECONVERGENT B1, `(.L_x_5) ;  /* 0x0000064000017945 */ /* 0x000fe20003800200 */
[--C-:B------:R-:W-:Y:S01]  /*0280*/  SHF.R.U32.HI R5, RZ, 0x17, R0.reuse ;  /* 0x00000017ff057819 */ /* 0x100fe20000011600 */
[----:B------:R-:W-:Y:S01]  /*0290*/  IMAD.MOV.U32 R7, RZ, RZ, R0 ;  /* 0x000000ffff077224 */ /* 0x000fe200078e0000 */
[----:B------:R-:W-:Y:S01]  /*02a0*/  LOP3.LUT R6, R6, 0xff, RZ, 0xc0, !PT ;  /* 0x000000ff06067812 */ /* 0x000fe200078ec0ff */
[----:B------:R-:W-:Y:S01]  /*02b0*/  IMAD.MOV.U32 R8, RZ, RZ, R3 ;  /* 0x000000ffff087224 */ /* 0x000fe200078e0003 */
[----:B------:R-:W-:-:S03]  /*02c0*/  LOP3.LUT R5, R5, 0xff, RZ, 0xc0, !PT ;  /* 0x000000ff05057812 */ /* 0x000fc600078ec0ff */
[----:B------:R-:W-:Y:S02]  /*02d0*/  VIADD R11, R6, 0xffffffff ;  /* 0xffffffff060b7836 */ /* 0x000fe40000000000 */
[----:B------:R-:W-:-:S03]  /*02e0*/  VIADD R10, R5, 0xffffffff ;  /* 0xffffffff050a7836 */ /* 0x000fc60000000000 */
[----:B------:R-:W-:-:S04]  /*02f0*/  ISETP.GT.U32.AND P0, PT, R11, 0xfd, PT ;  /* 0x000000fd0b00780c */ /* 0x000fc80003f04070 */
[----:B------:R-:W-:-:S13]  /*0300*/  ISETP.GT.U32.OR P0, PT, R10, 0xfd, P0 ;  /* 0x000000fd0a00780c */ /* 0x000fda0000704470 */
[----:B------:R-:W-:Y:S01]  /*0310*/  @!P0 IMAD.MOV.U32 R9, RZ, RZ, RZ ;  /* 0x000000ffff098224 */ /* 0x000fe200078e00ff */
[----:B------:R-:W-:Y:S06]  /*0320*/  @!P0 BRA `(.L_x_6) ;  /* 0x00000000005c8947 */ /* 0x000fec0003800000 */
[----:B------:R-:W-:Y:S02]  /*0330*/  FSETP.GTU.FTZ.AND P0, PT, |R0|, +INF , PT ;  /* 0x7f8000000000780b */ /* 0x000fe40003f1c200 */
[----:B------:R-:W-:-:S04]  /*0340*/  FSETP.GTU.FTZ.AND P1, PT, |R3|, +INF , PT ;  /* 0x7f8000000300780b */ /* 0x000fc80003f3c200 */
[----:B------:R-:W-:-:S13]  /*0350*/  PLOP3.LUT P0, PT, P0, P1, PT, 0xf8, 0x8f ;  /* 0x00000000008f781c */ /* 0x000fda0000703f70 */
[----:B------:R-:W-:Y:S05]  /*0360*/  @P0 BRA `(.L_x_7) ;  /* 0x00000004004c0947 */ /* 0x000fea0003800000 */
[----:B------:R-:W-:-:S13]  /*0370*/  LOP3.LUT P0, RZ, R8, 0x7fffffff, R7, 0xc8, !PT ;  /* 0x7fffffff08ff7812 */ /* 0x000fda000780c807 */
[----:B------:R-:W-:Y:S05]  /*0380*/  @!P0 BRA `(.L_x_8) ;  /* 0x00000004003c8947 */ /* 0x000fea0003800000 */
[C---:B------:R-:W-:Y:S02]  /*0390*/  FSETP.NEU.FTZ.AND P2, PT, |R0|.reuse, +INF , PT ;  /* 0x7f8000000000780b */ /* 0x040fe40003f5d200 */
[----:B------:R-:W-:Y:S02]  /*03a0*/  FSETP.NEU.FTZ.AND P1, PT, |R3|, +INF , PT ;  /* 0x7f8000000300780b */ /* 0x000fe40003f3d200 */
[----:B------:R-:W-:-:S11]  /*03b0*/  FSETP.NEU.FTZ.AND P0, PT, |R0|, +INF , PT ;  /* 0x7f8000000000780b */ /* 0x000fd60003f1d200 */
[----:B------:R-:W-:Y:S05]  /*03c0*/  @!P1 BRA !P2, `(.L_x_8) ;  /* 0x00000004002c9947 */ /* 0x000fea0005000000 */
[----:B------:R-:W-:-:S04]  /*03d0*/  LOP3.LUT P2, RZ, R7, 0x7fffffff, RZ, 0xc0, !PT ;  /* 0x7fffffff07ff7812 */ /* 0x000fc8000784c0ff */
[----:B------:R-:W-:-:S13]  /*03e0*/  PLOP3.LUT P1, PT, P1, P2, PT, 0x2f, 0xf2 ;  /* 0x0000000000f2781c */ /* 0x000fda0000f24577 */
[----:B------:R-:W-:Y:S05]  /*03f0*/  @P1 BRA `(.L_x_9) ;  /* 0x0000000400181947 */ /* 0x000fea0003800000 */
[----:B------:R-:W-:-:S04]  /*0400*/  LOP3.LUT P1, RZ, R8, 0x7fffffff, RZ, 0xc0, !PT ;  /* 0x7fffffff08ff7812 */ /* 0x000fc8000782c0ff */
[----:B------:R-:W-:-:S13]  /*0410*/  PLOP3.LUT P0, PT, P0, P1, PT, 0x2f, 0xf2 ;  /* 0x0000000000f2781c */ /* 0x000fda0000702577 */
[----:B------:R-:W-:Y:S05]  /*0420*/  @P0 BRA `(.L_x_10) ;  /* 0x0000000400000947 */ /* 0x000fea0003800000 */
[----:B------:R-:W-:Y:S02]  /*0430*/  ISETP.GE.AND P0, PT, R10, RZ, PT ;  /* 0x000000ff0a00720c */ /* 0x000fe40003f06270 */
[----:B------:R-:W-:-:S11]  /*0440*/  ISETP.GE.AND P1, PT, R11, RZ, PT ;  /* 0x000000ff0b00720c */ /* 0x000fd60003f26270 */
[----:B------:R-:W-:Y:S02]  /*0450*/  @P0 IMAD.MOV.U32 R9, RZ, RZ, RZ ;  /* 0x000000ffff090224 */ /* 0x000fe400078e00ff */
[----:B------:R-:W-:Y:S01]  /*0460*/  @!P0 FFMA R7, R0, 1.84467440737095516160e+19, RZ ;  /* 0x5f80000000078823 */ /* 0x000fe200000000ff */
[----:B------:R-:W-:Y:S02]  /*0470*/  @!P0 IMAD.MOV.U32 R9, RZ, RZ, -0x40 ;  /* 0xffffffc0ff098424 */ /* 0x000fe400078e00ff */
[----:B------:R-:W-:Y:S02]  /*0480*/  @!P1 FFMA R8, R3, 1.84467440737095516160e+19, RZ ;  /* 0x5f80000003089823 */ /* 0x000fe400000000ff */
[----:B------:R-:W-:-:S07]  /*0490*/  @!P1 VIADD R9, R9, 0x40 ;  /* 0x0000004009099836 */ /* 0x000fce0000000000 */
.L_x_6:
[----:B------:R-:W-:Y:S01]  /*04a0*/  LEA R3, R6, 0xc0800000, 0x17 ;  /* 0xc080000006037811 */ /* 0x000fe200078eb8ff */
[----:B------:R-:W-:Y:S01]  /*04b0*/  VIADD R5, R5, 0xffffff81 ;  /* 0xffffff8105057836 */ /* 0x000fe20000000000 */
[----:B------:R-:W-:Y:S03]  /*04c0*/  BSSY.RECONVERGENT B2, `(.L_x_11) ;  /* 0x0000035000027945 */ /* 0x000fe60003800200 */
[----:B------:R-:W-:Y:S01]  /*04d0*/  IMAD.IADD R3, R8, 0x1, -R3 ;  /* 0x0000000108037824 */ /* 0x000fe200078e0a03 */
[C---:B------:R-:W-:Y:S01]  /*04e0*/  IADD3 R6, PT, PT, R5.reuse, 0x7f, -R6 ;  /* 0x0000007f05067810 */ /* 0x040fe20007ffe806 */
[----:B------:R-:W-:Y:S02]  /*04f0*/  IMAD R0, R5, -0x800000, R7 ;  /* 0xff80000005007824 */ /* 0x000fe400078e0207 */
[----:B------:R-:W0:Y:S01]  /*0500*/  MUFU.RCP R8, R3 ;  /* 0x0000000300087308 */ /* 0x000e220000001000 */
[----:B------:R-:W-:Y:S01]  /*0510*/  FADD.FTZ R11, -R3, -RZ ;  /* 0x800000ff030b7221 */ /* 0x000fe20000010100 */
[----:B------:R-:W-:-:S03]  /*0520*/  IMAD.IADD R6, R6, 0x1, R9 ;  /* 0x0000000106067824 */ /* 0x000fc600078e0209 */
[----:B0-----:R-:W-:-:S04]  /*0530*/  FFMA R13, R8, R11, 1 ;  /* 0x3f800000080d7423 */ /* 0x001fc8000000000b */
[----:B------:R-:W-:-:S04]  /*0540*/  FFMA R10, R8, R13, R8 ;  /* 0x0000000d080a7223 */ /* 0x000fc80000000008 */
[----:B------:R-:W-:-:S04]  /*0550*/  FFMA R7, R0, R10, RZ ;  /* 0x0000000a00077223 */ /* 0x000fc800000000ff */
[----:B------:R-:W-:-:S04]  /*0560*/  FFMA R8, R11, R7, R0 ;  /* 0x000000070b087223 */ /* 0x000fc80000000000 */
[----:B------:R-:W-:-:S04]  /*0570*/  FFMA R7, R10, R8, R7 ;  /* 0x000000080a077223 */ /* 0x000fc80000000007 */
[----:B------:R-:W-:-:S04]  /*0580*/  FFMA R8, R11, R7, R0 ;  /* 0x000000070b087223 */ /* 0x000fc80000000000 */
[----:B------:R-:W-:-:S05]  /*0590*/  FFMA R0, R10, R8, R7 ;  /* 0x000000080a007223 */ /* 0x000fca0000000007 */
[----:B------:R-:W-:-:S04]  /*05a0*/  SHF.R.U32.HI R3, RZ, 0x17, R0 ;  /* 0x00000017ff037819 */ /* 0x000fc80000011600 */
[----:B------:R-:W-:-:S05]  /*05b0*/  LOP3.LUT R3, R3, 0xff, RZ, 0xc0, !PT ;  /* 0x000000ff03037812 */ /* 0x000fca00078ec0ff */
[----:B------:R-:W-:-:S04]  /*05c0*/  IMAD.IADD R9, R3, 0x1, R6 ;  /* 0x0000000103097824 */ /* 0x000fc800078e0206 */
[----:B------:R-:W-:-:S05]  /*05d0*/  VIADD R3, R9, 0xffffffff ;  /* 0xffffffff09037836 */ /* 0x000fca0000000000 */
[----:B------:R-:W-:-:S13]  /*05e0*/  ISETP.GE.U32.AND P0, PT, R3, 0xfe, PT ;  /* 0x000000fe0300780c */ /* 0x000fda0003f06070 */
[----:B------:R-:W-:Y:S05]  /*05f0*/  @!P0 BRA `(.L_x_12) ;  /* 0x0000000000808947 */ /* 0x000fea0003800000 */
[----:B------:R-:W-:-:S13]  /*0600*/  ISETP.GT.AND P0, PT, R9, 0xfe, PT ;  /* 0x000000fe0900780c */ /* 0x000fda0003f04270 */
[----:B------:R-:W-:Y:S05]  /*0610*/  @P0 BRA `(.L_x_13) ;  /* 0x00000000006c0947 */ /* 0x000fea0003800000 */
[----:B------:R-:W-:-:S13]  /*0620*/  ISETP.GE.AND P0, PT, R9, 0x1, PT ;  /* 0x000000010900780c */ /* 0x000fda0003f06270 */
[----:B------:R-:W-:Y:S05]  /*0630*/  @P0 BRA `(.L_x_14) ;  /* 0x0000000000740947 */ /* 0x000fea0003800000 */
[----:B------:R-:W-:Y:S02]  /*0640*/  ISETP.GE.AND P0, PT, R9, -0x18, PT ;  /* 0xffffffe80900780c */ /* 0x000fe40003f06270 */
[----:B------:R-:W-:-:S11]  /*0650*/  LOP3.LUT R0, R0, 0x80000000, RZ, 0xc0, !PT ;  /* 0x8000000000007812 */ /* 0x000fd600078ec0ff */
[----:B------:R-:W-:Y:S05]  /*0660*/  @!P0 BRA `(.L_x_14) ;  /* 0x0000000000688947 */ /* 0x000fea0003800000 */
[CCC-:B------:R-:W-:Y:S01]  /*0670*/  FFMA.RZ R3, R10.reuse, R8.reuse, R7.reuse ;  /* 0x000000080a037223 */ /* 0x1c0fe2000000c007 */
[CCC-:B------:R-:W-:Y:S01]  /*0680*/  FFMA.RM R6, R10.reuse, R8.reuse, R7.reuse ;  /* 0x000000080a067223 */ /* 0x1c0fe20000004007 */
[C---:B------:R-:W-:Y:S02]  /*0690*/  ISETP.NE.AND P2, PT, R9.reuse, RZ, PT ;  /* 0x000000ff0900720c */ /* 0x040fe40003f45270 */
[----:B------:R-:W-:Y:S02]  /*06a0*/  ISETP.NE.AND P1, PT, R9, RZ, PT ;  /* 0x000000ff0900720c */ /* 0x000fe40003f25270 */
[----:B------:R-:W-:Y:S01]  /*06b0*/  LOP3.LUT R5, R3, 0x7fffff, RZ, 0xc0, !PT ;  /* 0x007fffff03057812 */ /* 0x000fe200078ec0ff */
[----:B------:R-:W-:Y:S01]  /*06c0*/  FFMA.RP R3, R10, R8, R7 ;  /* 0x000000080a037223 */ /* 0x000fe20000008007 */
[----:B------:R-:W-:Y:S02]  /*06d0*/  VIADD R8, R9, 0x20 ;  /* 0x0000002009087836 */ /* 0x000fe40000000000 */
[----:B------:R-:W-:Y:S01]  /*06e0*/  LOP3.LUT R5, R5, 0x800000, RZ, 0xfc, !PT ;  /* 0x0080000005057812 */ /* 0x000fe200078efcff */
[----:B------:R-:W-:Y:S01]  /*06f0*/  IMAD.MOV R7, RZ, RZ, -R9 ;  /* 0x000000ffff077224 */ /* 0x000fe200078e0a09 */
[----:B------:R-:W-:-:S02]  /*0700*/  FSETP.NEU.FTZ.AND P0, PT, R3, R6, PT ;  /* 0x000000060300720b */ /* 0x000fc40003f1d000 */
[----:B------:R-:W-:Y:S02]  /*0710*/  SHF.L.U32 R8, R5, R8, RZ ;  /* 0x0000000805087219 */ /* 0x000fe400000006ff */
[----:B------:R-:W-:Y:S02]  /*0720*/  SEL R6, R7, RZ, P2 ;  /* 0x000000ff07067207 */ /* 0x000fe40001000000 */
[----:B------:R-:W-:Y:S02]  /*0730*/  ISETP.NE.AND P1, PT, R8, RZ, P1 ;  /* 0x000000ff0800720c */ /* 0x000fe40000f25270 */
[----:B------:R-:W-:Y:S02]  /*0740*/  SHF.R.U32.HI R6, RZ, R6, R5 ;  /* 0x00000006ff067219 */ /* 0x000fe40000011605 */
[----:B------:R-:W-:Y:S02]  /*0750*/  PLOP3.LUT P0, PT, P0, P1, PT, 0xf8, 0x8f ;  /* 0x00000000008f781c */ /* 0x000fe40000703f70 */
[----:B------:R-:W-:-:S02]  /*0760*/  SHF.R.U32.HI R8, RZ, 0x1, R6 ;  /* 0x00000001ff087819 */ /* 0x000fc40000011606 */
[----:B------:R-:W-:-:S04]  /*0770*/  SEL R3, RZ, 0x1, !P0 ;  /* 0x00000001ff037807 */ /* 0x000fc80004000000 */
[----:B------:R-:W-:-:S04]  /*0780*/  LOP3.LUT R3, R3, 0x1, R8, 0xf8, !PT ;  /* 0x0000000103037812 */ /* 0x000fc800078ef808 */
[----:B------:R-:W-:-:S05]  /*0790*/  LOP3.LUT R3, R3, R6, RZ, 0xc0, !PT ;  /* 0x0000000603037212 */ /* 0x000fca00078ec0ff */
[----:B------:R-:W-:-:S05]  /*07a0*/  IMAD.IADD R3, R8, 0x1, R3 ;  /* 0x0000000108037824 */ /* 0x000fca00078e0203 */
[----:B------:R-:W-:Y:S01]  /*07b0*/  LOP3.LUT R0, R3, R0, RZ, 0xfc, !PT ;  /* 0x0000000003007212 */ /* 0x000fe200078efcff */
[----:B------:R-:W-:Y:S06]  /*07c0*/  BRA `(.L_x_14) ;  /* 0x0000000000107947 */ /* 0x000fec0003800000 */
.L_x_13:
[----:B------:R-:W-:-:S04]  /*07d0*/  LOP3.LUT R0, R0, 0x80000000, RZ, 0xc0, !PT ;  /* 0x8000000000007812 */ /* 0x000fc800078ec0ff */
[----:B------:R-:W-:Y:S01]  /*07e0*/  LOP3.LUT R0, R0, 0x7f800000, RZ, 0xfc, !PT ;  /* 0x7f80000000007812 */ /* 0x000fe200078efcff */
[----:B------:R-:W-:Y:S06]  /*07f0*/  BRA `(.L_x_14) ;  /* 0x0000000000047947 */ /* 0x000fec0003800000 */
.L_x_12:
[----:B------:R-:W-:-:S07]  /*0800*/  IMAD R0, R6, 0x800000, R0 ;  /* 0x0080000006007824 */ /* 0x000fce00078e0200 */
.L_x_14:
[----:B------:R-:W-:Y:S05]  /*0810*/  BSYNC.RECONVERGENT B2 ;  /* 0x0000000000027941 */ /* 0x000fea0003800200 */
.L_x_11:
[----:B------:R-:W-:Y:S05]  /*0820*/  BRA `(.L_x_15) ;  /* 0x0000000000207947 */ /* 0x000fea0003800000 */
.L_x_10:
[----:B------:R-:W-:-:S04]  /*0830*/  LOP3.LUT R0, R8, 0x80000000, R7, 0x48, !PT ;  /* 0x8000000008007812 */ /* 0x000fc800078e4807 */
[----:B------:R-:W-:Y:S01]  /*0840*/  LOP3.LUT R0, R0, 0x7f800000, RZ, 0xfc, !PT ;  /* 0x7f80000000007812 */ /* 0x000fe200078efcff */
[----:B------:R-:W-:Y:S06]  /*0850*/  BRA `(.L_x_15) ;  /* 0x0000000000147947 */ /* 0x000fec0003800000 */
.L_x_9:
[----:B------:R-:W-:Y:S01]  /*0860*/  LOP3.LUT R0, R8, 0x80000000, R7, 0x48, !PT ;  /* 0x8000000008007812 */ /* 0x000fe200078e4807 */
[----:B------:R-:W-:Y:S06]  /*0870*/  BRA `(.L_x_15) ;  /* 0x00000000000c7947 */ /* 0x000fec0003800000 */
.L_x_8:
[----:B------:R-:W0:Y:S01]  /*0880*/  MUFU.RSQ R0, -QNAN ;  /* 0xffc0000000007908 */ /* 0x000e220000001400 */
[----:B------:R-:W-:Y:S05]  /*0890*/  BRA `(.L_x_15) ;  /* 0x0000000000047947 */ /* 0x000fea0003800000 */
.L_x_7:
[----:B------:R-:W-:-:S07]  /*08a0*/  FADD.FTZ R0, R0, R3 ;  /* 0x0000000300007221 */ /* 0x000fce0000010000 */
.L_x_15:
[----:B------:R-:W-:Y:S05]  /*08b0*/  BSYNC.RECONVERGENT B1 ;  /* 0x0000000000017941 */ /* 0x000fea0003800200 */
.L_x_5:
[----:B------:R-:W-:-:S04]  /*08c0*/  IMAD.MOV.U32 R5, RZ, RZ, 0x0 ;  /* 0x00000000ff057424 */ /* 0x000fc800078e00ff */
[----:B0-----:R-:W-:Y:S05]  /*08d0*/  RET.REL.NODEC R4 `(_Z11kernel_mdivPfS_S_ii) ;  /* 0xfffffff404c87950 */ /* 0x001fea0003c3ffff */
.L_x_16:
        /* <DEDUP_REMOVED lines=10> */
.L_x_40:


//--------------------- .text._Z11kernel_mmulPfS_S_ii --------------------------
	.section	.text._Z11kernel_mmulPfS_S_ii,"ax",@progbits
	.align	128
        .global         _Z11kernel_mmulPfS_S_ii
        .type           _Z11kernel_mmulPfS_S_ii,@function
        .size           _Z11kernel_mmulPfS_S_ii,(.L_x_45 - _Z11kernel_mmulPfS_S_ii)
        .other          _Z11kernel_mmulPfS_S_ii,@"STO_CUDA_ENTRY STV_DEFAULT"
_Z11kernel_mmulPfS_S_ii:
.text._Z11kernel_mmulPfS_S_ii:
        /* <DEDUP_REMOVED lines=15> */
[----:B------:R-:W1:Y:S07]  /*00f0*/  LDCU.64 UR4, c[0x0][0x358] ;  /* 0x00006b00ff0477ac */ /* 0x000e6e0008000a00 */
[----:B------:R-:W2:Y:S08]  /*0100*/  LDC.64 R4, c[0x0][0x388] ;  /* 0x0000e200ff047b82 */ /* 0x000eb00000000a00 */
[----:B------:R-:W3:Y:S01]  /*0110*/  LDC.64 R6, c[0x0][0x390] ;  /* 0x0000e400ff067b82 */ /* 0x000ee20000000a00 */
[----:B0-----:R-:W-:-:S06]  /*0120*/  IMAD.WIDE.U32 R2, R9, 0x4, R2 ;  /* 0x0000000409027825 */ /* 0x001fcc00078e0002 */
[----:B-1----:R-:W4:Y:S01]  /*0130*/  LDG.E R2, desc[UR4][R2.64] ;  /* 0x0000000402027981 */ /* 0x002f22000c1e1900 */
[----:B--2---:R-:W-:-:S06]  /*0140*/  IMAD.WIDE.U32 R4, R9, 0x4, R4 ;  /* 0x0000000409047825 */ /* 0x004fcc00078e0004 */
[----:B------:R-:W4:Y:S01]  /*0150*/  LDG.E R5, desc[UR4][R4.64] ;  /* 0x0000000404057981 */ /* 0x000f22000c1e1900 */
[----:B---3--:R-:W-:-:S04]  /*0160*/  IMAD.WIDE.U32 R6, R9, 0x4, R6 ;  /* 0x0000000409067825 */ /* 0x008fc800078e0006 */
[----:B----4-:R-:W-:-:S05]  /*0170*/  FMUL R9, R2, R5 ;  /* 0x0000000502097220 */ /* 0x010fca0000400000 */
[----:B------:R-:W-:Y:S01]  /*0180*/  STG.E desc[UR4][R6.64], R9 ;  /* 0x0000000906007986 */ /* 0x000fe2000c101904 */
[----:B------:R-:W-:Y:S05]  /*0190*/  EXIT ;  /* 0x000000000000794d */ /* 0x000fea0003800000 */
.L_x_17:
        /* <DEDUP_REMOVED lines=14> */
.L_x_45:


//--------------------- .text._Z12kernel_msum2PfS_ii --------------------------
	.section	.text._Z12kernel_msum2PfS_ii,"ax",@progbits
	.align	128
        .global         _Z12kernel_msum2PfS_ii
        .type           _Z12kernel_msum2PfS_ii,@function
        .size           _Z12kernel_msum2PfS_ii,(.L_x_46 - _Z12kernel_msum2PfS_ii)
        .other          _Z12kernel_msum2PfS_ii,@"STO_CUDA_ENTRY STV_DEFAULT"
_Z12kernel_msum2PfS_ii:
.text._Z12kernel_msum2PfS_ii:
[----:B------:R-:W-:Y:S01]  /*0000*/  LDC R1, c[0x0][0x37c] ;  /* 0x0000df00ff017b82 */ /* 0x000fe20000000800 */
[----:B------:R-:W0:Y:S07]  /*0010*/  S2R R2, SR_TID.X ;  /* 0x0000000000027919 */ /* 0x000e2e0000002100 */
[----:B------:R-:W0:Y:S01]  /*0020*/  S2UR UR4, SR_CTAID.X ;  /* 0x00000000000479c3 */ /* 0x000e220000002500 */
[----:B------:R-:W1:Y:S07]  /*0030*/  LDCU UR8, c[0x0][0x394] ;  /* 0x00007280ff0877ac */ /* 0x000e6e0008000800 */
[----:B------:R-:W0:Y:S02]  /*0040*/  LDC R3, c[0x0][0x360] ;  /* 0x0000d800ff037b82 */ /* 0x000e240000000800 */
[----:B0-----:R-:W-:-:S05]  /*0050*/  IMAD R2, R3, UR4, R2 ;  /* 0x0000000403027c24 */ /* 0x001fca000f8e0202 */
[----:B-1----:R-:W-:-:S13]  /*0060*/  ISETP.GE.U32.AND P0, PT, R2, UR8, PT ;  /* 0x0000000802007c0c */ /* 0x002fda000bf06070 */
[----:B------:R-:W-:Y:S05]  /*0070*/  @P0 EXIT ;  /* 0x000000000000094d */ /* 0x000fea0003800000 */
[----:B------:R-:W0:Y:S01]  /*0080*/  LDC R9, c[0x0][0x390] ;  /* 0x0000e400ff097b82 */ /* 0x000e220000000800 */
[----:B------:R-:W1:Y:S01]  /*0090*/  LDCU.64 UR6, c[0x0][0x358] ;  /* 0x00006b00ff0677ac */ /* 0x000e620008000a00 */
[----:B------:R-:W-:Y:S01]  /*00a0*/  HFMA2 R0, -RZ, RZ, 0, 0 ;  /* 0x00000000ff007431 */ /* 0x000fe200000001ff */
[----:B0-----:R-:W-:-:S13]  /*00b0*/  ISETP.GE.AND P0, PT, R9, 0x1, PT ;  /* 0x000000010900780c */ /* 0x001fda0003f06270 */
[----:B-1----:R-:W-:Y:S05]  /*00c0*/  @!P0 BRA `(.L_x_18) ;  /* 0x0000000c003c8947 */ /* 0x002fea0003800000 */
[C---:B------:R-:W-:Y:S01]  /*00d0*/  ISETP.GE.U32.AND P1, PT, R9.reuse, 0x10, PT ;  /* 0x000000100900780c */ /* 0x040fe20003f26070 */
[C---:B------:R-:W-:Y:S01]  /*00e0*/  IMAD R3, R9.reuse, UR8, RZ ;  /* 0x0000000809037c24 */ /* 0x040fe2000f8e02ff */
[----:B------:R-:W-:Y:S02]  /*00f0*/  LOP3.LUT R7, R9, 0xf, RZ, 0xc0, !PT ;  /* 0x0000000f09077812 */ /* 0x000fe400078ec0ff */
[----:B------:R-:W-:Y:S02]  /*0100*/  MOV R0, RZ ;  /* 0x000000ff00007202 */ /* 0x000fe40000000f00 */
[----:B------:R-:W-:Y:S02]  /*0110*/  ISETP.NE.AND P0, PT, R7, RZ, PT ;  /* 0x000000ff0700720c */ /* 0x000fe40003f05270 */
[----:B------:R-:W-:-:S05]  /*0120*/  MOV R5, RZ ;  /* 0x000000ff00057202 */ /* 0x000fca0000000f00 */
[----:B------:R-:W-:Y:S06]  /*0130*/  @!P1 BRA `(.L_x_19) ;  /* 0x00000004009c9947 */ /* 0x000fec0003800000 */
[----:B------:R-:W-:Y:S01]  /*0140*/  LOP3.LUT R5, R9, 0x7ffffff0, RZ, 0xc0, !PT ;  /* 0x7ffffff009057812 */ /* 0x000fe200078ec0ff */
[----:B------:R-:W-:Y:S01]  /*0150*/  IMAD R4, R2, R9, 0x7 ;  /* 0x0000000702047424 */ /* 0x000fe200078e0209 */
[----:B------:R-:W-:Y:S02]  /*0160*/  MOV R0, RZ ;  /* 0x000000ff00007202 */ /* 0x000fe40000000f00 */
[----:B------:R-:W-:-:S07]  /*0170*/  IADD3 R6, PT, PT, -R5, RZ, RZ ;  /* 0x000000ff05067210 */ /* 0x000fce0007ffe1ff */
.L_x_20:
[C---:B------:R-:W-:Y:S02]  /*0180*/  IADD3 R16, PT, PT, R4.reuse, -0x7, RZ ;  /* 0xfffffff904107810 */ /* 0x040fe40007ffe0ff */
[----:B------:R-:W-:Y:S02]  /*0190*/  IADD3 R17, PT, PT, R4, -0x6, RZ ;  /* 0xfffffffa04117810 */ /* 0x000fe40007ffe0ff */
[-C--:B------:R-:W-:Y:S02]  /*01a0*/  ISETP.GE.U32.AND P5, PT, R16, R3.reuse, PT ;  /* 0x000000031000720c */ /* 0x080fe40003fa6070 */
[----:B------:R-:W-:Y:S02]  /*01b0*/  IADD3 R18, PT, PT, R4, -0x5, RZ ;  /* 0xfffffffb04127810 */ /* 0x000fe40007ffe0ff */
[-C--:B------:R-:W-:Y:S02]  /*01c0*/  ISETP.GE.U32.AND P4, PT, R17, R3.reuse, PT ;  /* 0x000000031100720c */ /* 0x080fe40003f86070 */
[----:B------:R-:W-:-:S02]  /*01d0*/  ISETP.GE.U32.AND P3, PT, R18, R3, PT ;  /* 0x000000031200720c */ /* 0x000fc40003f66070 */
[----:B------:R-:W-:-:S04]  /*01e0*/  IADD3 R19, PT, PT, R4, -0x4, RZ ;  /* 0xfffffffc04137810 */ /* 0x000fc80007ffe0ff */
[----:B------:R-:W-:Y:S01]  /*01f0*/  ISETP.GE.U32.AND P1, PT, R19, R3, PT ;  /* 0x000000031300720c */ /* 0x000fe20003f26070 */
[----:B------:R-:W0:Y:S08]  /*0200*/  @!P5 LDC.64 R14, c[0x0][0x380] ;  /* 0x0000e000ff0edb82 */ /* 0x000e300000000a00 */
[----:B------:R-:W1:Y:S08]  /*0210*/  @!P4 LDC.64 R12, c[0x0][0x380] ;  /* 0x0000e000ff0ccb82 */ /* 0x000e700000000a00 */
[----:B------:R-:W2:Y:S08]  /*0220*/  @!P3 LDC.64 R10, c[0x0][0x380] ;  /* 0x0000e000ff0abb82 */ /* 0x000eb00000000a00 */
[----:B------:R-:W3:Y:S01]  /*0230*/  @!P1 LDC.64 R8, c[0x0][0x380] ;  /* 0x0000e000ff089b82 */ /* 0x000ee20000000a00 */
[----:B0-----:R-:W-:-:S06]  /*0240*/  @!P5 IMAD.WIDE.U32 R14, R16, 0x4, R14 ;  /* 0x00000004100ed825 */ /* 0x001fcc00078e000e */
[----:B------:R-:W4:Y:S01]  /*0250*/  @!P5 LDG.E R15, desc[UR6][R14.64] ;  /* 0x000000060e0fd981 */ /* 0x000f22000c1e1900 */
[----:B-1----:R-:W-:-:S06]  /*0260*/  @!P4 IMAD.WIDE.U32 R12, R17, 0x4, R12 ;  /* 0x00000004110cc825 */ /* 0x002fcc00078e000c */
[----:B------:R-:W5:Y:S01]  /*0270*/  @!P4 LDG.E R13, desc[UR6][R12.64] ;  /* 0x000000060c0dc981 */ /* 0x000f62000c1e1900 */
[----:B--2---:R-:W-:-:S06]  /*0280*/  @!P3 IMAD.WIDE.U32 R10, R18, 0x4, R10 ;  /* 0x00000004120ab825 */ /* 0x004fcc00078e000a */
[----:B------:R-:W2:Y:S01]  /*0290*/  @!P3 LDG.E R11, desc[UR6][R10.64] ;  /* 0x000000060a0bb981 */ /* 0x000ea2000c1e1900 */
[----:B---3--:R-:W-:-:S06]  /*02a0*/  @!P1 IMAD.WIDE.U32 R8, R19, 0x4, R8 ;  /* 0x0000000413089825 */ /* 0x008fcc00078e0008 */
[----:B------:R-:W3:Y:S01]  /*02b0*/  @!P1 LDG.E R9, desc[UR6][R8.64] ;  /* 0x0000000608099981 */ /* 0x000ee2000c1e1900 */
[C---:B------:R-:W-:Y:S01]  /*02c0*/  IADD3 R24, PT, PT, R4.reuse, -0x3, RZ ;  /* 0xfffffffd04187810 */ /* 0x040fe20007ffe0ff */
[----:B------:R-:W-:-:S03]  /*02d0*/  VIADD R23, R4, 0xfffffffe ;  /* 0xfffffffe04177836 */ /* 0x000fc60000000000 */
[-C--:B------:R-:W-:Y:S02]  /*02e0*/  ISETP.GE.U32.AND P2, PT, R24, R3.reuse, PT ;  /* 0x000000031800720c */ /* 0x080fe40003f46070 */
[C---:B------:R-:W-:Y:S02]  /*02f0*/  IADD3 R22, PT, PT, R4.reuse, -0x1, RZ ;  /* 0xffffffff04167810 */ /* 0x040fe40007ffe0ff */
[----:B------:R-:W-:Y:S02]  /*0300*/  ISETP.GE.U32.AND P6, PT, R23, R3, PT ;  /* 0x000000031700720c */ /* 0x000fe40003fc6070 */
[C---:B------:R-:W-:Y:S02]  /*0310*/  IADD3 R21, PT, PT, R4.reuse, 0x1, RZ ;  /* 0x0000000104157810 */ /* 0x040fe40007ffe0ff */
[----:B------:R-:W-:-:S05]  /*0320*/  IADD3 R20, PT, PT, R4, 0x2, RZ ;  /* 0x0000000204147810 */ /* 0x000fca0007ffe0ff */
[----:B------:R-:W0:Y:S08]  /*0330*/  @!P2 LDC.64 R18, c[0x0][0x380] ;  /* 0x0000e000ff12ab82 */ /* 0x000e300000000a00 */
[----:B------:R-:W1:Y:S01]  /*0340*/  @!P6 LDC.64 R16, c[0x0][0x380] ;  /* 0x0000e000ff10eb82 */ /* 0x000e620000000a00 */
[----:B0-----:R-:W-:-:S06]  /*0350*/  @!P2 IMAD.WIDE.U32 R18, R24, 0x4, R18 ;  /* 0x000000041812a825 */ /* 0x001fcc00078e0012 */
[----:B------:R-:W3:Y:S01]  /*0360*/  @!P2 LDG.E R19, desc[UR6][R18.64] ;  /* 0x000000061213a981 */ /* 0x000ee2000c1e1900 */
[----:B-1----:R-:W-:-:S06]  /*0370*/  @!P6 IMAD.WIDE.U32 R16, R23, 0x4, R16 ;  /* 0x000000041710e825 */ /* 0x002fcc00078e0010 */
[----:B------:R-:W3:Y:S01]  /*0380*/  @!P6 LDG.E R17, desc[UR6][R16.64] ;  /* 0x000000061011e981 */ /* 0x000ee2000c1e1900 */
[----:B----4-:R-:W-:Y:S01]  /*0390*/  @!P5 FADD R0, R0, R15 ;  /* 0x0000000f0000d221 */ /* 0x010fe20000000000 */
[----:B------:R-:W-:-:S03]  /*03a0*/  ISETP.GE.U32.AND P5, PT, R22, R3, PT ;  /* 0x000000031600720c */ /* 0x000fc60003fa6070 */
[----:B-----5:R-:W-:Y:S01]  /*03b0*/  @!P4 FADD R0, R0, R13 ;  /* 0x0000000d0000c221 */ /* 0x020fe20000000000 */
[----:B------:R-:W-:-:S03]  /*03c0*/  ISETP.GE.U32.AND P4, PT, R4, R3, PT ;  /* 0x000000030400720c */ /* 0x000fc60003f86070 */
[----:B--2---:R-:W-:Y:S01]  /*03d0*/  @!P3 FADD R0, R0, R11 ;  /* 0x0000000b0000b221 */ /* 0x004fe20000000000 */
[----:B------:R-:W-:-:S09]  /*03e0*/  ISETP.GE.U32.AND P3, PT, R21, R3, PT ;  /* 0x000000031500720c */ /* 0x000fd20003f66070 */
[----:B------:R-:W0:Y:S01]  /*03f0*/  @!P4 LDC.64 R10, c[0x0][0x380] ;  /* 0x0000e000ff0acb82 */ /* 0x000e220000000a00 */
[----:B---3--:R-:W-:Y:S01]  /*0400*/  @!P1 FADD R0, R0, R9 ;  /* 0x0000000900009221 */ /* 0x008fe20000000000 */
[----:B------:R-:W-:-:S06]  /*0410*/  ISETP.GE.U32.AND P1, PT, R20, R3, PT ;  /* 0x000000031400720c */ /* 0x000fcc0003f26070 */
        /* <DEDUP_REMOVED lines=11> */
[----:B------:R-:W-:Y:S01]  /*04d0*/  IADD3 R25, PT, PT, R4, 0x3, RZ ;  /* 0x0000000304197810 */ /* 0x000fe20007ffe0ff */
[----:B------:R-:W-:Y:S01]  /*04e0*/  @!P2 FADD R0, R0, R19 ;  /* 0x000000130000a221 */ /* 0x000fe20000000000 */
[----:B------:R-:W-:Y:S02]  /*04f0*/  IADD3 R24, PT, PT, R4, 0x4, RZ ;  /* 0x0000000404187810 */ /* 0x000fe40007ffe0ff */
[-C--:B------:R-:W-:Y:S01]  /*0500*/  ISETP.GE.U32.AND P2, PT, R25, R3.reuse, PT ;  /* 0x000000031900720c */ /* 0x080fe20003f46070 */
[----:B------:R-:W-:Y:S01]  /*0510*/  @!P6 FADD R0, R0, R17 ;  /* 0x000000110000e221 */ /* 0x000fe20000000000 */
[----:B------:R-:W-:Y:S02]  /*0520*/  IADD3 R23, PT, PT, R4, 0x5, RZ ;  /* 0x0000000504177810 */ /* 0x000fe40007ffe0ff */
[----:B------:R-:W-:Y:S02]  /*0530*/  ISETP.GE.U32.AND P6, PT, R24, R3, PT ;  /* 0x000000031800720c */ /* 0x000fe40003fc6070 */
[C---:B------:R-:W-:Y:S01]  /*0540*/  IADD3 R22, PT, PT, R4.reuse, 0x6, RZ ;  /* 0x0000000604167810 */ /* 0x040fe20007ffe0ff */
[C---:B------:R-:W-:Y:S01]  /*0550*/  VIADD R21, R4.reuse, 0x7 ;  /* 0x0000000704157836 */ /* 0x040fe20000000000 */
[----:B------:R-:W-:-:S05]  /*0560*/  IADD3 R20, PT, PT, R4, 0x8, RZ ;  /* 0x0000000804147810 */ /* 0x000fca0007ffe0ff */
[----:B------:R-:W0:Y:S08]  /*0570*/  @!P2 LDC.64 R18, c[0x0][0x380] ;  /* 0x0000e000ff12ab82 */ /* 0x000e300000000a00 */
[----:B------:R-:W1:Y:S01]  /*0580*/  @!P6 LDC.64 R16, c[0x0][0x380] ;  /* 0x0000e000ff10eb82 */ /* 0x000e620000000a00 */
[----:B0-----:R-:W-:-:S06]  /*0590*/  @!P2 IMAD.WIDE.U32 R18, R25, 0x4, R18 ;  /* 0x000000041912a825 */ /* 0x001fcc00078e0012 */
[----:B------:R-:W3:Y:S01]  /*05a0*/  @!P2 LDG.E R19, desc[UR6][R18.64] ;  /* 0x000000061213a981 */ /* 0x000ee2000c1e1900 */
[----:B-1----:R-:W-:-:S06]  /*05b0*/  @!P6 IMAD.WIDE.U32 R16, R24, 0x4, R16 ;  /* 0x000000041810e825 */ /* 0x002fcc00078e0010 */
[----:B------:R-:W3:Y:S01]  /*05c0*/  @!P6 LDG.E R17, desc[UR6][R16.64] ;  /* 0x000000061011e981 */ /* 0x000ee2000c1e1900 */
[----:B-----5:R-:W-:Y:S01]  /*05d0*/  @!P5 FADD R0, R0, R9 ;  /* 0x000000090000d221 */ /* 0x020fe20000000000 */
[----:B------:R-:W-:-:S03]  /*05e0*/  ISETP.GE.U32.AND P5, PT, R23, R3, PT ;  /* 0x000000031700720c */ /* 0x000fc60003fa6070 */
[----:B----4-:R-:W-:Y:S01]  /*05f0*/  @!P4 FADD R0, R0, R11 ;  /* 0x0000000b0000c221 */ /* 0x010fe20000000000 */
[----:B------:R-:W-:-:S03]  /*0600*/  ISETP.GE.U32.AND P4, PT, R22, R3, PT ;  /* 0x000000031600720c */ /* 0x000fc60003f86070 */
[----:B--2---:R-:W-:Y:S01]  /*0610*/  @!P3 FADD R0, R0, R13 ;  /* 0x0000000d0000b221 */ /* 0x004fe20000000000 */
[----:B------:R-:W-:-:S05]  /*0620*/  ISETP.GE.U32.AND P3, PT, R21, R3, PT ;  /* 0x000000031500720c */ /* 0x000fca0003f66070 */
        /* <DEDUP_REMOVED lines=14> */
[----:B------:R-:W-:Y:S01]  /*0710*/  @!P2 FADD R0, R0, R19 ;  /* 0x000000130000a221 */ /* 0x000fe20000000000 */
[----:B------:R-:W-:-:S03]  /*0720*/  IADD3 R6, PT, PT, R6, 0x10, RZ ;  /* 0x0000001006067810 */ /* 0x000fc60007ffe0ff */
[----:B------:R-:W-:Y:S01]  /*0730*/  @!P6 FADD R0, R0, R17 ;  /* 0x000000110000e221 */ /* 0x000fe20000000000 */
[----:B------:R-:W-:Y:S02]  /*0740*/  ISETP.NE.AND P2, PT, R6, RZ, PT ;  /* 0x000000ff0600720c */ /* 0x000fe40003f45270 */
[----:B------:R-:W-:Y:S01]  /*0750*/  IADD3 R4, PT, PT, R4, 0x10, RZ ;  /* 0x0000001004047810 */ /* 0x000fe20007ffe0ff */
[----:B----4-:R-:W-:-:S04]  /*0760*/  @!P5 FADD R0, R0, R9 ;  /* 0x000000090000d221 */ /* 0x010fc80000000000 */
[----:B-----5:R-:W-:-:S04]  /*0770*/  @!P4 FADD R0, R0, R11 ;  /* 0x0000000b0000c221 */ /* 0x020fc80000000000 */
[----:B--2---:R-:W-:-:S04]  /*0780*/  @!P3 FADD R0, R0, R13 ;  /* 0x0000000d0000b221 */ /* 0x004fc80000000000 */
[----:B---3--:R-:W-:Y:S01]  /*0790*/  @!P1 FADD R0, R0, R15 ;  /* 0x0000000f00009221 */ /* 0x008fe20000000000 */
[----:B------:R-:W-:Y:S06]  /*07a0*/  @P2 BRA `(.L_x_20) ;  /* 0xfffffff800742947 */ /* 0x000fec000383ffff */
.L_x_19:
[----:B------:R-:W-:Y:S05]  /*07b0*/  @!P0 BRA `(.L_x_18) ;  /* 0x0000000400808947 */ /* 0x000fea0003800000 */
[----:B------:R-:W0:Y:S01]  /*07c0*/  LDCU UR9, c[0x0][0x390] ;  /* 0x00007200ff0977ac */ /* 0x000e220008000800 */
[----:B------:R-:W-:Y:S01]  /*07d0*/  ISETP.GE.U32.AND P0, PT, R7, 0x8, PT ;  /* 0x000000080700780c */ /* 0x000fe20003f06070 */
[----:B0-----:R-:W-:-:S04]  /*07e0*/  ULOP3.LUT UR5, UR9, 0x7, URZ, 0xc0, !UPT ;  /* 0x0000000709057892 */ /* 0x001fc8000f8ec0ff */
[----:B------:R-:W-:-:S08]  /*07f0*/  UISETP.NE.AND UP0, UPT, UR5, URZ, UPT ;  /* 0x000000ff0500728c */ /* 0x000fd0000bf05270 */
[----:B------:R-:W-:Y:S05]  /*0800*/  @!P0 BRA `(.L_x_21) ;  /* 0x0000000000c48947 */ /* 0x000fea0003800000 */
[----:B------:R-:W-:-:S05]  /*0810*/  IMAD R21, R2, UR9, R5 ;  /* 0x0000000902157c24 */ /* 0x000fca000f8e0205 */
[----:B------:R-:W-:-:S13]  /*0820*/  ISETP.GE.U32.AND P6, PT, R21, R3, PT ;  /* 0x000000031500720c */ /* 0x000fda0003fc6070 */
[----:B------:R-:W0:Y:S02]  /*0830*/  @!P6 LDC.64 R6, c[0x0][0x380] ;  /* 0x0000e000ff06eb82 */ /* 0x000e240000000a00 */
[----:B0-----:R-:W-:-:S06]  /*0840*/  @!P6 IMAD.WIDE.U32 R6, R21, 0x4, R6 ;  /* 0x000000041506e825 */ /* 0x001fcc00078e0006 */
[----:B------:R-:W2:Y:S01]  /*0850*/  @!P6 LDG.E R7, desc[UR6][R6.64] ;  /* 0x000000060607e981 */ /* 0x000ea2000c1e1900 */
[C---:B------:R-:W-:Y:S01]  /*0860*/  IADD3 R12, PT, PT, R21.reuse, 0x1, RZ ;  /* 0x00000001150c7810 */ /* 0x040fe20007ffe0ff */
[C---:B------:R-:W-:Y:S01]  /*0870*/  VIADD R4, R21.reuse, 0x5 ;  /* 0x0000000515047836 */ /* 0x040fe20000000000 */
[C---:B------:R-:W-:Y:S02]  /*0880*/  IADD3 R24, PT, PT, R21.reuse, 0x2, RZ ;  /* 0x0000000215187810 */ /* 0x040fe40007ffe0ff */
[-C--:B------:R-:W-:Y:S02]  /*0890*/  ISETP.GE.U32.AND P5, PT, R12, R3.reuse, PT ;  /* 0x000000030c00720c */ /* 0x080fe40003fa6070 */
[C---:B------:R-:W-:Y:S02]  /*08a0*/  IADD3 R23, PT, PT, R21.reuse, 0x3, RZ ;  /* 0x0000000315177810 */ /* 0x040fe40007ffe0ff */
[----:B------:R-:W-:Y:S02]  /*08b0*/  ISETP.GE.U32.AND P4, PT, R24, R3, PT ;  /* 0x000000031800720c */ /* 0x000fe40003f86070 */
[----:B------:R-:W-:-:S02]  /*08c0*/  IADD3 R22, PT, PT, R21, 0x4, RZ ;  /* 0x0000000415167810 */ /* 0x000fc40007ffe0ff */
[-C--:B------:R-:W-:Y:S02]  /*08d0*/  ISETP.GE.U32.AND P3, PT, R23, R3.reuse, PT ;  /* 0x000000031700720c */ /* 0x080fe40003f66070 */
[-C--:B------:R-:W-:Y:S02]  /*08e0*/  ISETP.GE.U32.AND P2, PT, R22, R3.reuse, PT ;  /* 0x000000031600720c */ /* 0x080fe40003f46070 */
[C---:B------:R-:W-:Y:S01]  /*08f0*/  IADD3 R20, PT, PT, R21.reuse, 0x6, RZ ;  /* 0x0000000615147810 */ /* 0x040fe20007ffe0ff */
[----:B------:R-:W0:Y:S01]  /*0900*/  @!P5 LDC.64 R16, c[0x0][0x380] ;  /* 0x0000e000ff10db82 */ /* 0x000e220000000a00 */
[-C--:B------:R-:W-:Y:S02]  /*0910*/  ISETP.GE.U32.AND P1, PT, R4, R3.reuse, PT ;  /* 0x000000030400720c */ /* 0x080fe40003f26070 */
[----:B------:R-:W-:Y:S02]  /*0920*/  IADD3 R21, PT, PT, R21, 0x7, RZ ;  /* 0x0000000715157810 */ /* 0x000fe40007ffe0ff */
[----:B------:R-:W-:-:S03]  /*0930*/  ISETP.GE.U32.AND P0, PT, R20, R3, PT ;  /* 0x000000031400720c */ /* 0x000fc60003f06070 */
[----:B------:R-:W1:Y:S08]  /*0940*/  @!P4 LDC.64 R18, c[0x0][0x380] ;  /* 0x0000e000ff12cb82 */ /* 0x000e700000000a00 */
[----:B------:R-:W3:Y:S08]  /*0950*/  @!P3 LDC.64 R14, c[0x0][0x380] ;  /* 0x0000e000ff0ebb82 */ /* 0x000ef00000000a00 */
[----:B------:R-:W4:Y:S01]  /*0960*/  @!P1 LDC.64 R8, c[0x0][0x380] ;  /* 0x0000e000ff089b82 */ /* 0x000f220000000a00 */
[----:B0-----:R-:W-:-:S06]  /*0970*/  @!P5 IMAD.WIDE.U32 R16, R12, 0x4, R16 ;  /* 0x000000040c10d825 */ /* 0x001fcc00078e0010 */
[----:B------:R-:W5:Y:S01]  /*0980*/  @!P5 LDG.E R17, desc[UR6][R16.64] ;  /* 0x000000061011d981 */ /* 0x000f62000c1e1900 */
[----:B------:R-:W0:Y:S01]  /*0990*/  @!P0 LDC.64 R10, c[0x0][0x380] ;  /* 0x0000e000ff0a8b82 */ /* 0x000e220000000a00 */
[----:B-1----:R-:W-:-:S06]  /*09a0*/  @!P4 IMAD.WIDE.U32 R18, R24, 0x4, R18 ;  /* 0x000000041812c825 */ /* 0x002fcc00078e0012 */
[----:B------:R-:W5:Y:S01]  /*09b0*/  @!P4 LDG.E R19, desc[UR6][R18.64] ;  /* 0x000000061213c981 */ /* 0x000f62000c1e1900 */
[----:B---3--:R-:W-:-:S06]  /*09c0*/  @!P3 IMAD.WIDE.U32 R14, R23, 0x4, R14 ;  /* 0x00000004170eb825 */ /* 0x008fcc00078e000e */
[----:B------:R-:W3:Y:S01]  /*09d0*/  @!P3 LDG.E R15, desc[UR6][R14.64] ;  /* 0x000000060e0fb981 */ /* 0x000ee2000c1e1900 */
[----:B----4-:R-:W-:-:S06]  /*09e0*/  @!P1 IMAD.WIDE.U32 R8, R4, 0x4, R8 ;  /* 0x0000000404089825 */ /* 0x010fcc00078e0008 */
[----:B------:R-:W4:Y:S01]  /*09f0*/  @!P1 LDG.E R9, desc[UR6][R8.64] ;  /* 0x0000000608099981 */ /* 0x000f22000c1e1900 */
[----:B0-----:R-:W-:-:S06]  /*0a00*/  @!P0 IMAD.WIDE.U32 R10, R20, 0x4, R10 ;  /* 0x00000004140a8825 */ /* 0x001fcc00078e000a */
[----:B------:R-:W4:Y:S01]  /*0a10*/  @!P0 LDG.E R11, desc[UR6][R10.64] ;  /* 0x000000060a0b8981 */ /* 0x000f22000c1e1900 */
[----:B--2---:R-:W-:Y:S01]  /*0a20*/  @!P6 FADD R0, R0, R7 ;  /* 0x000000070000e221 */ /* 0x004fe20000000000 */
[----:B------:R-:W-:Y:S01]  /*0a30*/  ISETP.GE.U32.AND P6, PT, R21, R3, PT ;  /* 0x000000031500720c */ /* 0x000fe20003fc6070 */
[----:B------:R-:W0:-:S12]  /*0a40*/  @!P2 LDC.64 R6, c[0x0][0x380] ;  /* 0x0000e000ff06ab82 */ /* 0x000e180000000a00 */
[----:B------:R-:W1:Y:S01]  /*0a50*/  @!P6 LDC.64 R12, c[0x0][0x380] ;  /* 0x0000e000ff0ceb82 */ /* 0x000e620000000a00 */
[----:B0-----:R-:W-:-:S06]  /*0a60*/  @!P2 IMAD.WIDE.U32 R6, R22, 0x4, R6 ;  /* 0x000000041606a825 */ /* 0x001fcc00078e0006 */
[----:B------:R-:W2:Y:S01]  /*0a70*/  @!P2 LDG.E R7, desc[UR6][R6.64] ;  /* 0x000000060607a981 */ /* 0x000ea2000c1e1900 */
[----:B-1----:R-:W-:-:S06]  /*0a80*/  @!P6 IMAD.WIDE.U32 R12, R21, 0x4, R12 ;  /* 0x00000004150ce825 */ /* 0x002fcc00078e000c */
[----:B------:R-:W4:Y:S01]  /*0a90*/  @!P6 LDG.E R13, desc[UR6][R12.64] ;  /* 0x000000060c0de981 */ /* 0x000f22000c1e1900 */
[----:B-----5:R-:W-:-:S04]  /*0aa0*/  @!P5 FADD R0, R0, R17 ;  /* 0x000000110000d221 */ /* 0x020fc80000000000 */
[----:B------:R-:W-:-:S04]  /*0ab0*/  @!P4 FADD R0, R0, R19 ;  /* 0x000000130000c221 */ /* 0x000fc80000000000 */
[----:B---3--:R-:W-:Y:S01]  /*0ac0*/  @!P3 FADD R0, R0, R15 ;  /* 0x0000000f0000b221 */ /* 0x008fe20000000000 */
[----:B------:R-:W-:-:S03]  /*0ad0*/  IADD3 R5, PT, PT, R5, 0x8, RZ ;  /* 0x0000000805057810 */ /* 0x000fc60007ffe0ff */
[----:B--2---:R-:W-:-:S04]  /*0ae0*/  @!P2 FADD R0, R0, R7 ;  /* 0x000000070000a221 */ /* 0x004fc80000000000 */
[----:B----4-:R-:W-:-:S04]  /*0af0*/  @!P1 FADD R0, R0, R9 ;  /* 0x0000000900009221 */ /* 0x010fc80000000000 */
[----:B------:R-:W-:-:S04]  /*0b00*/  @!P0 FADD R0, R0, R11 ;  /* 0x0000000b00008221 */ /* 0x000fc80000000000 */
[----:B------:R-:W-:-:S07]  /*0b10*/  @!P6 FADD R0, R0, R13 ;  /* 0x0000000d0000e221 */ /* 0x000fce0000000000 */
.L_x_21:
[----:B------:R-:W-:Y:S05]  /*0b20*/  BRA.U !UP0, `(.L_x_18) ;  /* 0x0000000108a47547 */ /* 0x000fea000b800000 */
[----:B------:R-:W-:Y:S02]  /*0b30*/  UISETP.GE.U32.AND UP0, UPT, UR5, 0x4, UPT ;  /* 0x000000040500788c */ /* 0x000fe4000bf06070 */
[----:B------:R-:W-:-:S04]  /*0b40*/  ULOP3.LUT UR4, UR9, 0x3, URZ, 0xc0, !UPT ;  /* 0x0000000309047892 */ /* 0x000fc8000f8ec0ff */
[----:B------:R-:W-:-:S03]  /*0b50*/  UISETP.NE.AND UP1, UPT, UR4, URZ, UPT ;  /* 0x000000ff0400728c */ /* 0x000fc6000bf25270 */
[----:B------:R-:W-:Y:S08]  /*0b60*/  BRA.U !UP0, `(.L_x_22) ;  /* 0x0000000108647547 */ /* 0x000ff0000b800000 */
[----:B------:R-:W-:-:S05]  /*0b70*/  IMAD R16, R2, UR9, R5 ;  /* 0x0000000902107c24 */ /* 0x000fca000f8e0205 */
[CC--:B------:R-:W-:Y:S02]  /*0b80*/  ISETP.GE.U32.AND P0, PT, R16.reuse, R3.reuse, PT ;  /* 0x000000031000720c */ /* 0x0c0fe40003f06070 */
[C---:B------:R-:W-:Y:S02]  /*0b90*/  IADD3 R4, PT, PT, R16.reuse, 0x1, RZ ;  /* 0x0000000110047810 */ /* 0x040fe40007ffe0ff */
[----:B------:R-:W-:Y:S02]  /*0ba0*/  IADD3 R14, PT, PT, R16, 0x2, RZ ;  /* 0x00000002100e7810 */ /* 0x000fe40007ffe0ff */
[-C--:B------:R-:W-:Y:S02]  /*0bb0*/  ISETP.GE.U32.AND P1, PT, R4, R3.reuse, PT ;  /* 0x000000030400720c */ /* 0x080fe40003f26070 */
[----:B------:R-:W-:Y:S02]  /*0bc0*/  IADD3 R15, PT, PT, R16, 0x3, RZ ;  /* 0x00000003100f7810 */ /* 0x000fe40007ffe0ff */
[----:B------:R-:W-:-:S02]  /*0bd0*/  ISETP.GE.U32.AND P2, PT, R14, R3, PT ;  /* 0x000000030e00720c */ /* 0x000fc40003f46070 */
        /* <DEDUP_REMOVED lines=14> */
[----:B----4-:R-:W-:-:S04]  /*0cc0*/  @!P0 FADD R0, R0, R11 ;  /* 0x0000000b00008221 */ /* 0x010fc80000000000 */
[----:B-----5:R-:W-:-:S04]  /*0cd0*/  @!P1 FADD R0, R0, R13 ;  /* 0x0000000d00009221 */ /* 0x020fc80000000000 */
[----:B--2---:R-:W-:-:S04]  /*0ce0*/  @!P2 FADD R0, R0, R9 ;  /* 0x000000090000a221 */ /* 0x004fc80000000000 */
[----:B---3--:R-:W-:-:S07]  /*0cf0*/  @!P3 FADD R0, R0, R7 ;  /* 0x000000070000b221 */ /* 0x008fce0000000000 */
.L_x_22:
[----:B------:R-:W-:Y:S05]  /*0d00*/  BRA.U !UP1, `(.L_x_18) ;  /* 0x00000001092c7547 */ /* 0x000fea000b800000 */
[----:B------:R-:W-:Y:S01]  /*0d10*/  IMAD R6, R2, UR9, R5 ;  /* 0x0000000902067c24 */ /* 0x000fe2000f8e0205 */
[----:B------:R-:W-:-:S12]  /*0d20*/  UIADD3 UR4, UPT, UPT, -UR4, URZ, URZ ;  /* 0x000000ff04047290 */ /* 0x000fd8000fffe1ff */
.L_x_23:
[----:B------:R-:W-:-:S13]  /*0d30*/  ISETP.GE.U32.AND P0, PT, R6, R3, PT ;  /* 0x000000030600720c */ /* 0x000fda0003f06070 */
[----:B------:R-:W0:Y:S02]  /*0d40*/  @!P0 LDC.64 R4, c[0x0][0x380] ;  /* 0x0000e000ff048b82 */ /* 0x000e240000000a00 */
[----:B0-----:R-:W-:-:S06]  /*0d50*/  @!P0 IMAD.WIDE.U32 R4, R6, 0x4, R4 ;  /* 0x0000000406048825 */ /* 0x001fcc00078e0004 */
[----:B------:R-:W2:Y:S01]  /*0d60*/  @!P0 LDG.E R5, desc[UR6][R4.64] ;  /* 0x0000000604058981 */ /* 0x000ea2000c1e1900 */
[----:B------:R-:W-:Y:S01]  /*0d70*/  UIADD3 UR4, UPT, UPT, UR4, 0x1, URZ ;  /* 0x0000000104047890 */ /* 0x000fe2000fffe0ff */
[----:B------:R-:W-:-:S03]  /*0d80*/  IADD3 R6, PT, PT, R6, 0x1, RZ ;  /* 0x0000000106067810 */ /* 0x000fc60007ffe0ff */
[----:B------:R-:W-:Y:S01]  /*0d90*/  UISETP.NE.AND UP0, UPT, UR4, URZ, UPT ;  /* 0x000000ff0400728c */ /* 0x000fe2000bf05270 */
[----:B--2---:R-:W-:-:S08]  /*0da0*/  @!P0 FADD R0, R0, R5 ;  /* 0x0000000500008221 */ /* 0x004fd00000000000 */
[----:B------:R-:W-:Y:S05]  /*0db0*/  BRA.U UP0, `(.L_x_23) ;  /* 0xfffffffd00dc7547 */ /* 0x000fea000b83ffff */
.L_x_18:
[----:B------:R-:W0:Y:S02]  /*0dc0*/  LDC.64 R4, c[0x0][0x388] ;  /* 0x0000e200ff047b82 */ /* 0x000e240000000a00 */
[----:B0-----:R-:W-:-:S05]  /*0dd0*/  IMAD.WIDE.U32 R2, R2, 0x4, R4 ;  /* 0x0000000402027825 */ /* 0x001fca00078e0004 */
[----:B------:R-:W-:Y:S01]  /*0de0*/  STG.E desc[UR6][R2.64], R0 ;  /* 0x0000000002007986 */ /* 0x000fe2000c101906 */
[----:B------:R-:W-:Y:S05]  /*0df0*/  EXIT ;  /* 0x000000000000794d */ /* 0x000fea0003800000 */
.L_x_24:
        /* <DEDUP_REMOVED lines=16> */
.L_x_46:


//--------------------- .text._Z11kernel_msumPfS_ii --------------------------
	.section	.text._Z11kernel_msumPfS_ii,"ax",@progbits
	.align	128
        .global         _Z11kernel_msumPfS_ii
        .type           _Z11kernel_msumPfS_ii,@function
        .size           _Z11kernel_msumPfS_ii,(.L_x_47 - _Z11kernel_msumPfS_ii)
        .other          _Z11kernel_msumPfS_ii,@"STO_CUDA_ENTRY STV_DEFAULT"
_Z11kernel_msumPfS_ii:
.text._Z11kernel_msumPfS_ii:
[----:B------:R-:W-:Y:S01]  /*0000*/  LDC R1, c[0x0][0x37c] ;  /* 0x0000df00ff017b82 */ /* 0x000fe20000000800 */
[----:B------:R-:W0:Y:S07]  /*0010*/  S2R R5, SR_TID.X ;  /* 0x0000000000057919 */ /* 0x000e2e0000002100 */
[----:B------:R-:W1:Y:S01]  /*0020*/  S2UR UR5, SR_CTAID.X ;  /* 0x00000000000579c3 */ /* 0x000e620000002500 */
[----:B------:R-:W1:Y:S01]  /*0030*/  LDCU UR4, c[0x0][0x360] ;  /* 0x00006c00ff0477ac */ /* 0x000e620008000800 */
[----:B------:R-:W2:Y:S02]  /*0040*/  LDCU UR6, c[0x0][0x390] ;  /* 0x00007200ff0677ac */ /* 0x000ea40008000800 */
[----:B--2---:R-:W-:Y:S01]  /*0050*/  MOV R0, UR6 ;  /* 0x0000000600007c02 */ /* 0x004fe20008000f00 */
[----:B-1----:R-:W-:-:S06]  /*0060*/  UIMAD UR5, UR5, UR4, URZ ;  /* 0x00000004050572a4 */ /* 0x002fcc000f8e02ff */
[----:B0-----:R-:W-:-:S04]  /*0070*/  IADD3 R3, PT, PT, R5, UR5, RZ ;  /* 0x0000000505037c10 */ /* 0x001fc8000fffe0ff */
[----:B------:R-:W-:-:S13]  /*0080*/  ISETP.GE.U32.AND P0, PT, R3, R0, PT ;  /* 0x000000000300720c */ /* 0x000fda0003f06070 */
[----:B------:R-:W-:Y:S05]  /*0090*/  @P0 EXIT ;  /* 0x000000000000094d */ /* 0x000fea0003800000 */
[----:B------:R-:W0:Y:S01]  /*00a0*/  LDCU UR6, c[0x0][0x394] ;  /* 0x00007280ff0677ac */ /* 0x000e220008000800 */
[----:B------:R-:W-:Y:S01]  /*00b0*/  HFMA2 R2, -RZ, RZ, 0, 0 ;  /* 0x00000000ff027431 */ /* 0x000fe200000001ff */
[----:B------:R-:W1:Y:S01]  /*00c0*/  LDCU.64 UR10, c[0x0][0x358] ;  /* 0x00006b00ff0a77ac */ /* 0x000e620008000a00 */
[----:B0-----:R-:W-:-:S09]  /*00d0*/  UISETP.GE.AND UP0, UPT, UR6, 0x1, UPT ;  /* 0x000000010600788c */ /* 0x001fd2000bf06270 */
[----:B-1----:R-:W-:Y:S05]  /*00e0*/  BRA.U !UP0, `(.L_x_25) ;  /* 0x0000000d08c07547 */ /* 0x002fea000b800000 */
[----:B------:R-:W-:Y:S02]  /*00f0*/  UISETP.GE.U32.AND UP1, UPT, UR6, 0x10, UPT ;  /* 0x000000100600788c */ /* 0x000fe4000bf26070 */
[----:B------:R-:W-:Y:S01]  /*0100*/  IMAD R4, R0, UR6, RZ ;  /* 0x0000000600047c24 */ /* 0x000fe2000f8e02ff */
[----:B------:R-:W-:Y:S01]  /*0110*/  ULOP3.LUT UR7, UR6, 0xf, URZ, 0xc0, !UPT ;  /* 0x0000000f06077892 */ /* 0x000fe2000f8ec0ff */
[----:B------:R-:W-:Y:S01]  /*0120*/  MOV R2, RZ ;  /* 0x000000ff00027202 */ /* 0x000fe20000000f00 */
[----:B------:R-:W-:Y:S02]  /*0130*/  UMOV UR4, URZ ;  /* 0x000000ff00047c82 */ /* 0x000fe40008000000 */
[----:B------:R-:W-:Y:S02]  /*0140*/  UISETP.NE.AND UP0, UPT, UR7, URZ, UPT ;  /* 0x000000ff0700728c */ /* 0x000fe4000bf05270 */
[----:B------:R-:W-:Y:S09]  /*0150*/  BRA.U !UP1, `(.L_x_26) ;  /* 0x00000009091c7547 */ /* 0x000ff2000b800000 */
[----:B------:R-:W0:Y:S01]  /*0160*/  LDC R6, c[0x0][0x390] ;  /* 0x0000e400ff067b82 */ /* 0x000e220000000800 */
[----:B------:R-:W-:Y:S01]  /*0170*/  ULOP3.LUT UR4, UR6, 0x7ffffff0, URZ, 0xc0, !UPT ;  /* 0x7ffffff006047892 */ /* 0x000fe2000f8ec0ff */
[C---:B------:R-:W-:Y:S01]  /*0180*/  IADD3 R16, PT, PT, R0.reuse, UR5, R5 ;  /* 0x0000000500107c10 */ /* 0x040fe2000fffe005 */
[C-C-:B------:R-:W-:Y:S01]  /*0190*/  IMAD R7, R0.reuse, 0x3, R3.reuse ;  /* 0x0000000300077824 */ /* 0x140fe200078e0203 */
[CC--:B------:R-:W-:Y:S01]  /*01a0*/  LEA R5, R0.reuse, R3.reuse, 0x1 ;  /* 0x0000000300057211 */ /* 0x0c0fe200078e08ff */
[C-C-:B------:R-:W-:Y:S01]  /*01b0*/  IMAD R11, R0.reuse, 0x5, R3.reuse ;  /* 0x00000005000b7824 */ /* 0x140fe200078e0203 */
[CC--:B------:R-:W-:Y:S01]  /*01c0*/  LEA R9, R0.reuse, R3.reuse, 0x2 ;  /* 0x0000000300097211 */ /* 0x0c0fe200078e10ff */
[C-C-:B------:R-:W-:Y:S01]  /*01d0*/  IMAD R13, R0.reuse, 0x6, R3.reuse ;  /* 0x00000006000d7824 */ /* 0x140fe200078e0203 */
[CC--:B------:R-:W-:Y:S01]  /*01e0*/  LEA R17, R0.reuse, R3.reuse, 0x3 ;  /* 0x0000000300117211 */ /* 0x0c0fe200078e18ff */
[C-C-:B------:R-:W-:Y:S01]  /*01f0*/  IMAD R15, R0.reuse, 0x7, R3.reuse ;  /* 0x00000007000f7824 */ /* 0x140fe200078e0203 */
[----:B------:R-:W-:Y:S01]  /*0200*/  MOV R2, RZ ;  /* 0x000000ff00027202 */ /* 0x000fe20000000f00 */
[C-C-:B------:R-:W-:Y:S01]  /*0210*/  IMAD R23, R0.reuse, 0x9, R3.reuse ;  /* 0x0000000900177824 */ /* 0x140fe200078e0203 */
[----:B------:R-:W-:Y:S01]  /*0220*/  MOV R22, R3 ;  /* 0x0000000300167202 */ /* 0x000fe20000000f00 */
[C-C-:B------:R-:W-:Y:S01]  /*0230*/  IMAD R25, R0.reuse, 0xa, R3.reuse ;  /* 0x0000000a00197824 */ /* 0x140fe200078e0203 */
[----:B------:R-:W-:Y:S01]  /*0240*/  UIADD3 UR6, UPT, UPT, -UR4, URZ, URZ ;  /* 0x000000ff04067290 */ /* 0x000fe2000fffe1ff */
[----:B------:R-:W-:-:S02]  /*0250*/  IMAD R27, R0, 0xb, R3 ;  /* 0x0000000b001b7824 */ /* 0x000fc400078e0203 */
[C-C-:B------:R-:W-:Y:S02]  /*0260*/  IMAD R29, R0.reuse, 0xc, R3.reuse ;  /* 0x0000000c001d7824 */ /* 0x140fe400078e0203 */
[C-C-:B------:R-:W-:Y:S02]  /*0270*/  IMAD R8, R0.reuse, 0xd, R3.reuse ;  /* 0x0000000d00087824 */ /* 0x140fe400078e0203 */
[C-C-:B------:R-:W-:Y:S02]  /*0280*/  IMAD R10, R0.reuse, 0xe, R3.reuse ;  /* 0x0000000e000a7824 */ /* 0x140fe400078e0203 */
[----:B------:R-:W-:-:S07]  /*0290*/  IMAD R12, R0, 0xf, R3 ;  /* 0x0000000f000c7824 */ /* 0x000fce00078e0203 */
.L_x_27:
[----:B------:R-:W-:Y:S02]  /*02a0*/  ISETP.GE.U32.AND P2, PT, R22, R4, PT ;  /* 0x000000041600720c */ /* 0x000fe40003f46070 */
[----:B0-----:R-:W-:-:S04]  /*02b0*/  MOV R0, R6 ;  /* 0x0000000600007202 */ /* 0x001fc80000000f00 */
[----:B------:R-:W-:-:S04]  /*02c0*/  IADD3 R14, PT, PT, R22, R0, RZ ;  /* 0x00000000160e7210 */ /* 0x000fc80007ffe0ff */
[C---:B------:R-:W-:Y:S02]  /*02d0*/  ISETP.GE.U32.AND P3, PT, R14.reuse, R4, PT ;  /* 0x000000040e00720c */ /* 0x040fe40003f66070 */
[----:B------:R-:W-:Y:S01]  /*02e0*/  IADD3 R14, PT, PT, R14, R0, RZ ;  /* 0x000000000e0e7210 */ /* 0x000fe20007ffe0ff */
[----:B------:R-:W0:Y:S03]  /*02f0*/  @!P2 LDC.64 R20, c[0x0][0x380] ;  /* 0x0000e000ff14ab82 */ /* 0x000e260000000a00 */
[----:B------:R-:W-:-:S07]  /*0300*/  ISETP.GE.U32.AND P4, PT, R14, R4, PT ;  /* 0x000000040e00720c */ /* 0x000fce0003f86070 */
[----:B------:R-:W1:Y:S01]  /*0310*/  @!P3 LDC.64 R18, c[0x0][0x380] ;  /* 0x0000e000ff12bb82 */ /* 0x000e620000000a00 */
[----:B0-----:R-:W-:-:S06]  /*0320*/  @!P2 IMAD.WIDE.U32 R20, R22, 0x4, R20 ;  /* 0x000000041614a825 */ /* 0x001fcc00078e0014 */
[----:B------:R-:W2:Y:S01]  /*0330*/  @!P2 LDG.E R21, desc[UR10][R20.64] ;  /* 0x0000000a1415a981 */ /* 0x000ea2000c1e1900 */
[----:B-1----:R-:W-:-:S05]  /*0340*/  @!P3 IMAD.WIDE.U32 R18, R16, 0x4, R18 ;  /* 0x000000041012b825 */ /* 0x002fca00078e0012 */
[----:B------:R0:W3:Y:S02]  /*0350*/  @!P3 LDG.E R24, desc[UR10][R18.64] ;  /* 0x0000000a1218b981 */ /* 0x0000e4000c1e1900 */
[----:B0-----:R-:W0:Y:S02]  /*0360*/  @!P4 LDC.64 R18, c[0x0][0x380] ;  /* 0x0000e000ff12cb82 */ /* 0x001e240000000a00 */
[----:B0-----:R-:W-:-:S05]  /*0370*/  @!P4 IMAD.WIDE.U32 R18, R5, 0x4, R18 ;  /* 0x000000040512c825 */ /* 0x001fca00078e0012 */
[----:B------:R0:W4:Y:S01]  /*0380*/  @!P4 LDG.E R26, desc[UR10][R18.64] ;  /* 0x0000000a121ac981 */ /* 0x000122000c1e1900 */
[----:B------:R-:W-:-:S05]  /*0390*/  IMAD.IADD R28, R14, 0x1, R0 ;  /* 0x000000010e1c7824 */ /* 0x000fca00078e0200 */
[C---:B------:R-:W-:Y:S02]  /*03a0*/  ISETP.GE.U32.AND P0, PT, R28.reuse, R4, PT ;  /* 0x000000041c00720c */ /* 0x040fe40003f06070 */
[----:B------:R-:W-:-:S04]  /*03b0*/  IADD3 R14, PT, PT, R28, R0, RZ ;  /* 0x000000001c0e7210 */ /* 0x000fc80007ffe0ff */
[----:B------:R-:W-:-:S13]  /*03c0*/  ISETP.GE.U32.AND P1, PT, R14, R4, PT ;  /* 0x000000040e00720c */ /* 0x000fda0003f26070 */
[----:B0-----:R-:W0:Y:S01]  /*03d0*/  @!P1 LDC.64 R18, c[0x0][0x380] ;  /* 0x0000e000ff129b82 */ /* 0x001e220000000a00 */
[----:B------:R-:W-:Y:S01]  /*03e0*/  IADD3 R14, PT, PT, R14, R0, RZ ;  /* 0x000000000e0e7210 */ /* 0x000fe20007ffe0ff */
[----:B0-----:R-:W-:-:S04]  /*03f0*/  @!P1 IMAD.WIDE.U32 R18, R9, 0x4, R18 ;  /* 0x0000000409129825 */ /* 0x001fc800078e0012 */
[----:B--2---:R-:W-:Y:S02]  /*0400*/  @!P2 FADD R2, R2, R21 ;  /* 0x000000150202a221 */ /* 0x004fe40000000000 */
[----:B------:R-:W0:Y:S02]  /*0410*/  @!P0 LDC.64 R20, c[0x0][0x380] ;  /* 0x0000e000ff148b82 */ /* 0x000e240000000a00 */
[----:B0-----:R-:W-:-:S06]  /*0420*/  @!P0 IMAD.WIDE.U32 R20, R7, 0x4, R20 ;  /* 0x0000000407148825 */ /* 0x001fcc00078e0014 */
[----:B------:R-:W2:Y:S01]  /*0430*/  @!P0 LDG.E R21, desc[UR10][R20.64] ;  /* 0x0000000a14158981 */ /* 0x000ea2000c1e1900 */
[----:B---3--:R-:W-:-:S03]  /*0440*/  @!P3 FADD R2, R2, R24 ;  /* 0x000000180202b221 */ /* 0x008fc60000000000 */
[----:B------:R0:W3:Y:S01]  /*0450*/  @!P1 LDG.E R24, desc[UR10][R18.64] ;  /* 0x0000000a12189981 */ /* 0x0000e2000c1e1900 */
[----:B----4-:R-:W-:Y:S01]  /*0460*/  @!P4 FADD R2, R2, R26 ;  /* 0x0000001a0202c221 */ /* 0x010fe20000000000 */
[----:B------:R-:W-:-:S13]  /*0470*/  ISETP.GE.U32.AND P4, PT, R14, R4, PT ;  /* 0x000000040e00720c */ /* 0x000fda0003f86070 */
[----:B0-----:R-:W0:Y:S02]  /*0480*/  @!P4 LDC.64 R18, c[0x0][0x380] ;  /* 0x0000e000ff12cb82 */ /* 0x001e240000000a00 */
[----:B0-----:R-:W-:-:S05]  /*0490*/  @!P4 IMAD.WIDE.U32 R18, R11, 0x4, R18 ;  /* 0x000000040b12c825 */ /* 0x001fca00078e0012 */
[----:B------:R0:W4:Y:S01]  /*04a0*/  @!P4 LDG.E R26, desc[UR10][R18.64] ;  /* 0x0000000a121ac981 */ /* 0x000122000c1e1900 */
[----:B------:R-:W-:-:S04]  /*04b0*/  IADD3 R28, PT, PT, R14, R0, RZ ;  /* 0x000000000e1c7210 */ /* 0x000fc80007ffe0ff */
[C---:B------:R-:W-:Y:S02]  /*04c0*/  IADD3 R14, PT, PT, R28.reuse, R0, RZ ;  /* 0x000000001c0e7210 */ /* 0x040fe40007ffe0ff */
[-C--:B------:R-:W-:Y:S02]  /*04d0*/  ISETP.GE.U32.AND P2, PT, R28, R4.reuse, PT ;  /* 0x000000041c00720c */ /* 0x080fe40003f46070 */
[----:B------:R-:W-:-:S13]  /*04e0*/  ISETP.GE.U32.AND P3, PT, R14, R4, PT ;  /* 0x000000040e00720c */ /* 0x000fda0003f66070 */
[----:B0-----:R-:W0:Y:S01]  /*04f0*/  @!P3 LDC.64 R18, c[0x0][0x380] ;  /* 0x0000e000ff12bb82 */ /* 0x001e220000000a00 */
[----:B------:R-:W-:Y:S01]  /*0500*/  IADD3 R14, PT, PT, R14, R0, RZ ;  /* 0x000000000e0e7210 */ /* 0x000fe20007ffe0ff */
[----:B0-----:R-:W-:-:S04]  /*0510*/  @!P3 IMAD.WIDE.U32 R18, R15, 0x4, R18 ;  /* 0x000000040f12b825 */ /* 0x001fc800078e0012 */
[----:B--2---:R-:W-:Y:S02]  /*0520*/  @!P0 FADD R2, R2, R21 ;  /* 0x0000001502028221 */ /* 0x004fe40000000000 */
[----:B------:R-:W0:Y:S02]  /*0530*/  @!P2 LDC.64 R20, c[0x0][0x380] ;  /* 0x0000e000ff14ab82 */ /* 0x000e240000000a00 */
[----:B---3--:R-:W-:Y:S01]  /*0540*/  @!P1 FADD R2, R2, R24 ;  /* 0x0000001802029221 */ /* 0x008fe20000000000 */
[----:B------:R-:W-:Y:S01]  /*0550*/  ISETP.GE.U32.AND P1, PT, R14, R4, PT ;  /* 0x000000040e00720c */ /* 0x000fe20003f26070 */
[----:B------:R1:W2:-:S12]  /*0560*/  @!P3 LDG.E R24, desc[UR10][R18.64] ;  /* 0x0000000a1218b981 */ /* 0x000298000c1e1900 */
[----:B-1----:R-:W1:Y:S01]  /*0570*/  @!P1 LDC.64 R18, c[0x0][0x380] ;  /* 0x0000e000ff129b82 */ /* 0x002e620000000a00 */
[----:B0-----:R-:W-:-:S06]  /*0580*/  @!P2 IMAD.WIDE.U32 R20, R13, 0x4, R20 ;  /* 0x000000040d14a825 */ /* 0x001fcc00078e0014 */
[----:B------:R-:W3:Y:S01]  /*0590*/  @!P2 LDG.E R21, desc[UR10][R20.64] ;  /* 0x0000000a1415a981 */ /* 0x000ee2000c1e1900 */
[----:B-1----:R-:W-:-:S04]  /*05a0*/  @!P1 IMAD.WIDE.U32 R18, R17, 0x4, R18 ;  /* 0x0000000411129825 */ /* 0x002fc800078e0012 */
[----:B----4-:R-:W-:Y:S02]  /*05b0*/  @!P4 FADD R2, R2, R26 ;  /* 0x0000001a0202c221 */ /* 0x010fe40000000000 */
[----:B------:R0:W4:Y:S01]  /*05c0*/  @!P1 LDG.E R26, desc[UR10][R18.64] ;  /* 0x0000000a121a9981 */ /* 0x000122000c1e1900 */
[----:B------:R-:W-:-:S04]  /*05d0*/  IADD3 R28, PT, PT, R14, R0, RZ ;  /* 0x000000000e1c7210 */ /* 0x000fc80007ffe0ff */
[C---:B------:R-:W-:Y:S02]  /*05e0*/  ISETP.GE.U32.AND P4, PT, R28.reuse, R4, PT ;  /* 0x000000041c00720c */ /* 0x040fe40003f86070 */
[----:B------:R-:W-:-:S04]  /*05f0*/  IADD3 R14, PT, PT, R28, R0, RZ ;  /* 0x000000001c0e7210 */ /* 0x000fc80007ffe0ff */
[----:B------:R-:W-:-:S13]  /*0600*/  ISETP.GE.U32.AND P0, PT, R14, R4, PT ;  /* 0x000000040e00720c */ /* 0x000fda0003f06070 */
[----:B0-----:R-:W0:Y:S01]  /*0610*/  @!P0 LDC.64 R18, c[0x0][0x380] ;  /* 0x0000e000ff128b82 */ /* 0x001e220000000a00 */
[----:B------:R-:W-:Y:S01]  /*0620*/  IADD3 R14, PT, PT, R14, R0, RZ ;  /* 0x000000000e0e7210 */ /* 0x000fe20007ffe0ff */
[----:B0-----:R-:W-:-:S04]  /*0630*/  @!P0 IMAD.WIDE.U32 R18, R25, 0x4, R18 ;  /* 0x0000000419128825 */ /* 0x001fc800078e0012 */
[----:B---3--:R-:W-:Y:S02]  /*0640*/  @!P2 FADD R2, R2, R21 ;  /* 0x000000150202a221 */ /* 0x008fe40000000000 */
[----:B------:R-:W0:Y:S02]  /*0650*/  @!P4 LDC.64 R20, c[0x0][0x380] ;  /* 0x0000e000ff14cb82 */ /* 0x000e240000000a00 */
[----:B--2---:R-:W-:Y:S02]  /*0660*/  @!P3 FADD R2, R2, R24 ;  /* 0x000000180202b221 */ /* 0x004fe40000000000 */
[----:B------:R1:W2:Y:S01]  /*0670*/  @!P0 LDG.E R24, desc[UR10][R18.64] ;  /* 0x0000000a12188981 */ /* 0x0002a2000c1e1900 */
[----:B0-----:R-:W-:-:S04]  /*0680*/  @!P4 IMAD.WIDE.U32 R20, R23, 0x4, R20 ;  /* 0x000000041714c825 */ /* 0x001fc800078e0014 */
[----:B----4-:R-:W-:Y:S01]  /*0690*/  @!P1 FADD R2, R2, R26 ;  /* 0x0000001a02029221 */ /* 0x010fe20000000000 */
[----:B------:R-:W-:Y:S01]  /*06a0*/  ISETP.GE.U32.AND P1, PT, R14, R4, PT ;  /* 0x000000040e00720c */ /* 0x000fe20003f26070 */
[----:B------:R-:W3:-:S12]  /*06b0*/  @!P4 LDG.E R21, desc[UR10][R20.64] ;  /* 0x0000000a1415c981 */ /* 0x000ed8000c1e1900 */
[----:B-1----:R-:W0:Y:S02]  /*06c0*/  @!P1 LDC.64 R18, c[0x0][0x380] ;  /* 0x0000e000ff129b82 */ /* 0x002e240000000a00 */
[----:B0-----:R-:W-:-:S05]  /*06d0*/  @!P1 IMAD.WIDE.U32 R18, R27, 0x4, R18 ;  /* 0x000000041b129825 */ /* 0x001fca00078e0012 */
[----:B------:R0:W4:Y:S01]  /*06e0*/  @!P1 LDG.E R26, desc[UR10][R18.64] ;  /* 0x0000000a121a9981 */ /* 0x000122000c1e1900 */
[----:B------:R-:W-:-:S04]  /*06f0*/  IADD3 R14, PT, PT, R14, R0, RZ ;  /* 0x000000000e0e7210 */ /* 0x000fc80007ffe0ff */
[C---:B------:R-:W-:Y:S01]  /*0700*/  ISETP.GE.U32.AND P2, PT, R14.reuse, R4, PT ;  /* 0x000000040e00720c */ /* 0x040fe20003f46070 */
[----:B------:R-:W-:-:S05]  /*0710*/  IMAD.IADD R14, R14, 0x1, R0 ;  /* 0x000000010e0e7824 */ /* 0x000fca00078e0200 */
[C---:B------:R-:W-:Y:S02]  /*0720*/  ISETP.GE.U32.AND P3, PT, R14.reuse, R4, PT ;  /* 0x000000040e00720c */ /* 0x040fe40003f66070 */
[----:B------:R-:W-:Y:S01]  /*0730*/  IADD3 R14, PT, PT, R14, R0, RZ ;  /* 0x000000000e0e7210 */ /* 0x000fe20007ffe0ff */
[----:B---3--:R-:W-:-:S03]  /*0740*/  @!P4 FADD R2, R2, R21 ;  /* 0x000000150202c221 */ /* 0x008fc60000000000 */
[----:B------:R-:W-:Y:S01]  /*0750*/  ISETP.GE.U32.AND P4, PT, R14, R4, PT ;  /* 0x000000040e00720c */ /* 0x000fe20003f86070 */
[----:B------:R-:W1:-:S12]  /*0760*/  @!P2 LDC.64 R20, c[0x0][0x380] ;  /* 0x0000e000ff14ab82 */ /* 0x000e580000000a00 */
[----:B0-----:R-:W0:Y:S01]  /*0770*/  @!P4 LDC.64 R18, c[0x0][0x380] ;  /* 0x0000e000ff12cb82 */ /* 0x001e220000000a00 */
[----:B------:R-:W-:Y:S01]  /*0780*/  IADD3 R14, PT, PT, R14, R0, RZ ;  /* 0x000000000e0e7210 */ /* 0x000fe20007ffe0ff */
[----:B--2---:R-:W-:-:S03]  /*0790*/  @!P0 FADD R2, R2, R24 ;  /* 0x0000001802028221 */ /* 0x004fc60000000000 */
[----:B------:R-:W-:Y:S01]  /*07a0*/  ISETP.GE.U32.AND P0, PT, R14, R4, PT ;  /* 0x000000040e00720c */ /* 0x000fe20003f06070 */
[----:B-1----:R-:W-:-:S05]  /*07b0*/  @!P2 IMAD.WIDE.U32 R20, R29, 0x4, R20 ;  /* 0x000000041d14a825 */ /* 0x002fca00078e0014 */
[----:B------:R1:W2:Y:S01]  /*07c0*/  @!P2 LDG.E R14, desc[UR10][R20.64] ;  /* 0x0000000a140ea981 */ /* 0x0002a2000c1e1900 */
[----:B0-----:R-:W-:Y:S01]  /*07d0*/  @!P4 IMAD.WIDE.U32 R18, R10, 0x4, R18 ;  /* 0x000000040a12c825 */ /* 0x001fe200078e0012 */
[----:B-1----:R-:W0:Y:S03]  /*07e0*/  @!P3 LDC.64 R20, c[0x0][0x380] ;  /* 0x0000e000ff14bb82 */ /* 0x002e260000000a00 */
[----:B----4-:R-:W-:Y:S02]  /*07f0*/  @!P1 FADD R2, R2, R26 ;  /* 0x0000001a02029221 */ /* 0x010fe40000000000 */
[----:B------:R1:W3:Y:S03]  /*0800*/  @!P4 LDG.E R26, desc[UR10][R18.64] ;  /* 0x0000000a121ac981 */ /* 0x0002e6000c1e1900 */
[----:B-1----:R-:W1:Y:S01]  /*0810*/  @!P0 LDC.64 R18, c[0x0][0x380] ;  /* 0x0000e000ff128b82 */ /* 0x002e620000000a00 */
[----:B0-----:R-:W-:-:S05]  /*0820*/  @!P3 IMAD.WIDE.U32 R20, R8, 0x4, R20 ;  /* 0x000000040814b825 */ /* 0x001fca00078e0014 */
[----:B------:R-:W4:Y:S01]  /*0830*/  @!P3 LDG.E R24, desc[UR10][R20.64] ;  /* 0x0000000a1418b981 */ /* 0x000f22000c1e1900 */
[----:B-1----:R-:W-:-:S05]  /*0840*/  @!P0 IMAD.WIDE.U32 R18, R12, 0x4, R18 ;  /* 0x000000040c128825 */ /* 0x002fca00078e0012 */
[----:B------:R-:W5:Y:S01]  /*0850*/  @!P0 LDG.E R28, desc[UR10][R18.64] ;  /* 0x0000000a121c8981 */ /* 0x000f62000c1e1900 */
[----:B------:R-:W-:-:S04]  /*0860*/  UIADD3 UR6, UPT, UPT, UR6, 0x10, URZ ;  /* 0x0000001006067890 */ /* 0x000fc8000fffe0ff */
[----:B------:R-:W-:Y:S01]  /*0870*/  UISETP.NE.AND UP1, UPT, UR6, URZ, UPT ;  /* 0x000000ff0600728c */ /* 0x000fe2000bf25270 */
[C---:B------:R-:W-:Y:S01]  /*0880*/  LEA R22, R0.reuse, R22, 0x4 ;  /* 0x0000001600167211 */ /* 0x040fe200078e20ff */
[C---:B------:R-:W-:Y:S01]  /*0890*/  IMAD R15, R0.reuse, 0x10, R15 ;  /* 0x00000010000f7824 */ /* 0x040fe200078e020f */
[C---:B------:R-:W-:Y:S02]  /*08a0*/  LEA R16, R0.reuse, R16, 0x4 ;  /* 0x0000001000107211 */ /* 0x040fe400078e20ff */
[C---:B------:R-:W-:Y:S02]  /*08b0*/  LEA R5, R0.reuse, R5, 0x4 ;  /* 0x0000000500057211 */ /* 0x040fe400078e20ff */
[C---:B------:R-:W-:Y:S02]  /*08c0*/  LEA R7, R0.reuse, R7, 0x4 ;  /* 0x0000000700077211 */ /* 0x040fe400078e20ff */
[C---:B------:R-:W-:Y:S02]  /*08d0*/  LEA R9, R0.reuse, R9, 0x4 ;  /* 0x0000000900097211 */ /* 0x040fe400078e20ff */
[----:B------:R-:W-:-:S02]  /*08e0*/  LEA R11, R0, R11, 0x4 ;  /* 0x0000000b000b7211 */ /* 0x000fc400078e20ff */
[C---:B------:R-:W-:Y:S02]  /*08f0*/  LEA R13, R0.reuse, R13, 0x4 ;  /* 0x0000000d000d7211 */ /* 0x040fe400078e20ff */
[C---:B------:R-:W-:Y:S02]  /*0900*/  LEA R17, R0.reuse, R17, 0x4 ;  /* 0x0000001100117211 */ /* 0x040fe400078e20ff */
[C---:B------:R-:W-:Y:S02]  /*0910*/  LEA R23, R0.reuse, R23, 0x4 ;  /* 0x0000001700177211 */ /* 0x040fe400078e20ff */
[C---:B------:R-:W-:Y:S02]  /*0920*/  LEA R25, R0.reuse, R25, 0x4 ;  /* 0x0000001900197211 */ /* 0x040fe400078e20ff */
[C---:B------:R-:W-:Y:S02]  /*0930*/  LEA R27, R0.reuse, R27, 0x4 ;  /* 0x0000001b001b7211 */ /* 0x040fe400078e20ff */
[----:B------:R-:W-:-:S02]  /*0940*/  LEA R29, R0, R29, 0x4 ;  /* 0x0000001d001d7211 */ /* 0x000fc400078e20ff */
[C---:B------:R-:W-:Y:S02]  /*0950*/  LEA R8, R0.reuse, R8, 0x4 ;  /* 0x0000000800087211 */ /* 0x040fe400078e20ff */
[C---:B------:R-:W-:Y:S02]  /*0960*/  LEA R10, R0.reuse, R10, 0x4 ;  /* 0x0000000a000a7211 */ /* 0x040fe400078e20ff */
[----:B------:R-:W-:Y:S01]  /*0970*/  LEA R12, R0, R12, 0x4 ;  /* 0x0000000c000c7211 */ /* 0x000fe200078e20ff */
[----:B--2---:R-:W-:-:S04]  /*0980*/  @!P2 FADD R2, R2, R14 ;  /* 0x0000000e0202a221 */ /* 0x004fc80000000000 */
[----:B----4-:R-:W-:-:S04]  /*0990*/  @!P3 FADD R2, R2, R24 ;  /* 0x000000180202b221 */ /* 0x010fc80000000000 */
[----:B---3--:R-:W-:-:S04]  /*09a0*/  @!P4 FADD R2, R2, R26 ;  /* 0x0000001a0202c221 */ /* 0x008fc80000000000 */
[----:B-----5:R-:W-:Y:S01]  /*09b0*/  @!P0 FADD R2, R2, R28 ;  /* 0x0000001c02028221 */ /* 0x020fe20000000000 */
[----:B------:R-:W-:Y:S06]  /*09c0*/  BRA.U UP1, `(.L_x_27) ;  /* 0xfffffff901347547 */ /* 0x000fec000b83ffff */
.L_x_26:
[----:B------:R-:W-:Y:S05]  /*09d0*/  BRA.U !UP0, `(.L_x_25) ;  /* 0x0000000508847547 */ /* 0x000fea000b800000 */
[----:B------:R-:W0:Y:S01]  /*09e0*/  LDCU UR6, c[0x0][0x394] ;  /* 0x00007280ff0677ac */ /* 0x000e220008000800 */
[----:B------:R-:W-:Y:S02]  /*09f0*/  UISETP.GE.U32.AND UP0, UPT, UR7, 0x8, UPT ;  /* 0x000000080700788c */ /* 0x000fe4000bf06070 */
[----:B0-----:R-:W-:-:S04]  /*0a00*/  ULOP3.LUT UR8, UR6, 0x7, URZ, 0xc0, !UPT ;  /* 0x0000000706087892 */ /* 0x001fc8000f8ec0ff */
[----:B------:R-:W-:-:S03]  /*0a10*/  UISETP.NE.AND UP1, UPT, UR8, URZ, UPT ;  /* 0x000000ff0800728c */ /* 0x000fc6000bf25270 */
[----:B------:R-:W-:Y:S08]  /*0a20*/  BRA.U !UP0, `(.L_x_28) ;  /* 0x0000000108c47547 */ /* 0x000ff0000b800000 */
[----:B------:R-:W-:-:S05]  /*0a30*/  IMAD R5, R0, UR4, R3 ;  /* 0x0000000400057c24 */ /* 0x000fca000f8e0203 */
[----:B------:R-:W-:-:S13]  /*0a40*/  ISETP.GE.U32.AND P6, PT, R5, R4, PT ;  /* 0x000000040500720c */ /* 0x000fda0003fc6070 */
[----:B------:R-:W0:Y:S02]  /*0a50*/  @!P6 LDC.64 R6, c[0x0][0x380] ;  /* 0x0000e000ff06eb82 */ /* 0x000e240000000a00 */
[----:B0-----:R-:W-:-:S06]  /*0a60*/  @!P6 IMAD.WIDE.U32 R6, R5, 0x4, R6 ;  /* 0x000000040506e825 */ /* 0x001fcc00078e0006 */
[----:B------:R-:W2:Y:S01]  /*0a70*/  @!P6 LDG.E R7, desc[UR10][R6.64] ;  /* 0x0000000a0607e981 */ /* 0x000ea2000c1e1900 */
[----:B------:R-:W-:-:S04]  /*0a80*/  IADD3 R13, PT, PT, R5, R0, RZ ;  /* 0x00000000050d7210 */ /* 0x000fc80007ffe0ff */
[C---:B------:R-:W-:Y:S01]  /*0a90*/  ISETP.GE.U32.AND P5, PT, R13.reuse, R4, PT ;  /* 0x000000040d00720c */ /* 0x040fe20003fa6070 */
[----:B------:R-:W-:-:S05]  /*0aa0*/  IMAD.IADD R29, R13, 0x1, R0 ;  /* 0x000000010d1d7824 */ /* 0x000fca00078e0200 */
[C---:B------:R-:W-:Y:S02]  /*0ab0*/  IADD3 R27, PT, PT, R29.reuse, R0, RZ ;  /* 0x000000001d1b7210 */ /* 0x040fe40007ffe0ff */
[----:B------:R-:W-:Y:S02]  /*0ac0*/  ISETP.GE.U32.AND P4, PT, R29, R4, PT ;  /* 0x000000041d00720c */ /* 0x000fe40003f86070 */
[C---:B------:R-:W-:Y:S02]  /*0ad0*/  IADD3 R25, PT, PT, R27.reuse, R0, RZ ;  /* 0x000000001b197210 */ /* 0x040fe40007ffe0ff */
[----:B------:R-:W-:Y:S01]  /*0ae0*/  ISETP.GE.U32.AND P3, PT, R27, R4, PT ;  /* 0x000000041b00720c */ /* 0x000fe20003f66070 */
[----:B------:R-:W0:Y:S01]  /*0af0*/  @!P5 LDC.64 R16, c[0x0][0x380] ;  /* 0x0000e000ff10db82 */ /* 0x000e220000000a00 */
[C---:B------:R-:W-:Y:S02]  /*0b00*/  IADD3 R5, PT, PT, R25.reuse, R0, RZ ;  /* 0x0000000019057210 */ /* 0x040fe40007ffe0ff */
[----:B------:R-:W-:-:S02]  /*0b10*/  ISETP.GE.U32.AND P2, PT, R25, R4, PT ;  /* 0x000000041900720c */ /* 0x000fc40003f46070 */
[C---:B------:R-:W-:Y:S02]  /*0b20*/  IADD3 R21, PT, PT, R5.reuse, R0, RZ ;  /* 0x0000000005157210 */ /* 0x040fe40007ffe0ff */
[-C--:B------:R-:W-:Y:S01]  /*0b30*/  ISETP.GE.U32.AND P1, PT, R5, R4.reuse, PT ;  /* 0x000000040500720c */ /* 0x080fe20003f26070 */
[----:B------:R-:W1:Y:S01]  /*0b40*/  @!P4 LDC.64 R18, c[0x0][0x380] ;  /* 0x0000e000ff12cb82 */ /* 0x000e620000000a00 */
[C---:B------:R-:W-:Y:S02]  /*0b50*/  ISETP.GE.U32.AND P0, PT, R21.reuse, R4, PT ;  /* 0x000000041500720c */ /* 0x040fe40003f06070 */
[----:B------:R-:W-:-:S05]  /*0b60*/  IADD3 R23, PT, PT, R21, R0, RZ ;  /* 0x0000000015177210 */ /* 0x000fca0007ffe0ff */
        /* <DEDUP_REMOVED lines=24> */
[----:B------:R-:W-:-:S03]  /*0cf0*/  UIADD3 UR4, UPT, UPT, UR4, 0x8, URZ ;  /* 0x0000000804047890 */ /* 0x000fc6000fffe0ff */
[----:B--2---:R-:W-:-:S04]  /*0d00*/  @!P2 FADD R2, R2, R7 ;  /* 0x000000070202a221 */ /* 0x004fc80000000000 */
[----:B----4-:R-:W-:-:S04]  /*0d10*/  @!P1 FADD R2, R2, R9 ;  /* 0x0000000902029221 */ /* 0x010fc80000000000 */
[----:B------:R-:W-:-:S04]  /*0d20*/  @!P0 FADD R2, R2, R11 ;  /* 0x0000000b02028221 */ /* 0x000fc80000000000 */
[----:B------:R-:W-:-:S07]  /*0d30*/  @!P6 FADD R2, R2, R13 ;  /* 0x0000000d0202e221 */ /* 0x000fce0000000000 */
.L_x_28:
[----:B------:R-:W-:Y:S05]  /*0d40*/  BRA.U !UP1, `(.L_x_25) ;  /* 0x0000000109a87547 */ /* 0x000fea000b800000 */
[----:B------:R-:W-:Y:S02]  /*0d50*/  UISETP.GE.U32.AND UP0, UPT, UR8, 0x4, UPT ;  /* 0x000000040800788c */ /* 0x000fe4000bf06070 */
[----:B------:R-:W-:-:S04]  /*0d60*/  ULOP3.LUT UR6, UR6, 0x3, URZ, 0xc0, !UPT ;  /* 0x0000000306067892 */ /* 0x000fc8000f8ec0ff */
[----:B------:R-:W-:-:S03]  /*0d70*/  UISETP.NE.AND UP1, UPT, UR6, URZ, UPT ;  /* 0x000000ff0600728c */ /* 0x000fc6000bf25270 */
[----:B------:R-:W-:Y:S08]  /*0d80*/  BRA.U !UP0, `(.L_x_29) ;  /* 0x0000000108647547 */ /* 0x000ff0000b800000 */
[----:B------:R-:W-:-:S05]  /*0d90*/  IMAD R19, R0, UR4, R3 ;  /* 0x0000000400137c24 */ /* 0x000fca000f8e0203 */
[C---:B------:R-:W-:Y:S02]  /*0da0*/  IADD3 R5, PT, PT, R19.reuse, R0, RZ ;  /* 0x0000000013057210 */ /* 0x040fe40007ffe0ff */
[----:B------:R-:W-:Y:S02]  /*0db0*/  ISETP.GE.U32.AND P0, PT, R19, R4, PT ;  /* 0x000000041300720c */ /* 0x000fe40003f06070 */
[C---:B------:R-:W-:Y:S02]  /*0dc0*/  IADD3 R15, PT, PT, R5.reuse, R0, RZ ;  /* 0x00000000050f7210 */ /* 0x040fe40007ffe0ff */
[-C--:B------:R-:W-:Y:S02]  /*0dd0*/  ISETP.GE.U32.AND P1, PT, R5, R4.reuse, PT ;  /* 0x000000040500720c */ /* 0x080fe40003f26070 */
[C---:B------:R-:W-:Y:S02]  /*0de0*/  ISETP.GE.U32.AND P2, PT, R15.reuse, R4, PT ;  /* 0x000000040f00720c */ /* 0x040fe40003f46070 */
[----:B------:R-:W-:-:S04]  /*0df0*/  IADD3 R17, PT, PT, R15, R0, RZ ;  /* 0x000000000f117210 */ /* 0x000fc80007ffe0ff */
        /* <DEDUP_REMOVED lines=13> */
[----:B------:R-:W-:Y:S01]  /*0ed0*/  UIADD3 UR4, UPT, UPT, UR4, 0x4, URZ ;  /* 0x0000000404047890 */ /* 0x000fe2000fffe0ff */
[----:B----4-:R-:W-:-:S04]  /*0ee0*/  @!P0 FADD R2, R2, R11 ;  /* 0x0000000b02028221 */ /* 0x010fc80000000000 */
[----:B-----5:R-:W-:-:S04]  /*0ef0*/  @!P1 FADD R2, R2, R13 ;  /* 0x0000000d02029221 */ /* 0x020fc80000000000 */
[----:B--2---:R-:W-:-:S04]  /*0f00*/  @!P2 FADD R2, R2, R9 ;  /* 0x000000090202a221 */ /* 0x004fc80000000000 */
[----:B---3--:R-:W-:-:S07]  /*0f10*/  @!P3 FADD R2, R2, R7 ;  /* 0x000000070202b221 */ /* 0x008fce0000000000 */
.L_x_29:
[----:B------:R-:W-:Y:S05]  /*0f20*/  BRA.U !UP1, `(.L_x_25) ;  /* 0x0000000109307547 */ /* 0x000fea000b800000 */
[----:B------:R-:W-:Y:S01]  /*0f30*/  IMAD R5, R0, UR4, R3 ;  /* 0x0000000400057c24 */ /* 0x000fe2000f8e0203 */
[----:B------:R-:W0:Y:S01]  /*0f40*/  LDCU UR7, c[0x0][0x390] ;  /* 0x00007200ff0777ac */ /* 0x000e220008000800 */
[----:B------:R-:W-:-:S12]  /*0f50*/  UIADD3 UR6, UPT, UPT, -UR6, URZ, URZ ;  /* 0x000000ff06067290 */ /* 0x000fd8000fffe1ff */
.L_x_30:
[----:B------:R-:W-:-:S13]  /*0f60*/  ISETP.GE.U32.AND P0, PT, R5, R4, PT ;  /* 0x000000040500720c */ /* 0x000fda0003f06070 */
[----:B------:R-:W1:Y:S02]  /*0f70*/  @!P0 LDC.64 R6, c[0x0][0x380] ;  /* 0x0000e000ff068b82 */ /* 0x000e640000000a00 */
[----:B-1----:R-:W-:-:S06]  /*0f80*/  @!P0 IMAD.WIDE.U32 R6, R5, 0x4, R6 ;  /* 0x0000000405068825 */ /* 0x002fcc00078e0006 */
[----:B------:R-:W2:Y:S01]  /*0f90*/  @!P0 LDG.E R7, desc[UR10][R6.64] ;  /* 0x0000000a06078981 */ /* 0x000ea2000c1e1900 */
[----:B------:R-:W-:Y:S01]  /*0fa0*/  UIADD3 UR6, UPT, UPT, UR6, 0x1, URZ ;  /* 0x0000000106067890 */ /* 0x000fe2000fffe0ff */
[----:B0-----:R-:W-:-:S03]  /*0fb0*/  IADD3 R5, PT, PT, R5, UR7, RZ ;  /* 0x0000000705057c10 */ /* 0x001fc6000fffe0ff */
[----:B------:R-:W-:Y:S01]  /*0fc0*/  UISETP.NE.AND UP0, UPT, UR6, URZ, UPT ;  /* 0x000000ff0600728c */ /* 0x000fe2000bf05270 */
[----:B--2---:R-:W-:-:S08]  /*0fd0*/  @!P0 FADD R2, R2, R7 ;  /* 0x0000000702028221 */ /* 0x004fd00000000000 */
[----:B------:R-:W-:Y:S05]  /*0fe0*/  BRA.U UP0, `(.L_x_30) ;  /* 0xfffffffd00dc7547 */ /* 0x000fea000b83ffff */
.L_x_25:
[----:B------:R-:W0:Y:S02]  /*0ff0*/  LDC.64 R4, c[0x0][0x388] ;  /* 0x0000e200ff047b82 */ /* 0x000e240000000a00 */
[----:B0-----:R-:W-:-:S05]  /*1000*/  IMAD.WIDE.U32 R4, R3, 0x4, R4 ;  /* 0x0000000403047825 */ /* 0x001fca00078e0004 */
[----:B------:R-:W-:Y:S01]  /*1010*/  STG.E desc[UR10][R4.64], R2 ;  /* 0x0000000204007986 */ /* 0x000fe2000c10190a */
[----:B------:R-:W-:Y:S05]  /*1020*/  EXIT ;  /* 0x000000000000794d */ /* 0x000fea0003800000 */
.L_x_31:
        /* <DEDUP_REMOVED lines=13> */
.L_x_47:


//--------------------- .text._Z11kernel_mabsPfS_ii --------------------------
	.section	.text._Z11kernel_mabsPfS_ii,"ax",@progbits
	.align	128
        .global         _Z11kernel_mabsPfS_ii
        .type           _Z11kernel_mabsPfS_ii,@function
        .size           _Z11kernel_mabsPfS_ii,(.L_x_48 - _Z11kernel_mabsPfS_ii)
        .other          _Z11kernel_mabsPfS_ii,@"STO_CUDA_ENTRY STV_DEFAULT"
_Z11kernel_mabsPfS_ii:
.text._Z11kernel_mabsPfS_ii:
        /* <DEDUP_REMOVED lines=16> */
[----:B------:R-:W2:Y:S01]  /*0100*/  LDC.64 R4, c[0x0][0x388] ;  /* 0x0000e200ff047b82 */ /* 0x000ea20000000a00 */
[----:B0-----:R-:W-:-:S05]  /*0110*/  IMAD.WIDE.U32 R2, R7, 0x4, R2 ;  /* 0x0000000407027825 */ /* 0x001fca00078e0002 */
[----:B-1----:R-:W3:Y:S01]  /*0120*/  LDG.E R9, desc[UR4][R2.64] ;  /* 0x0000000402097981 */ /* 0x002ee2000c1e1900 */
[----:B------:R-:W-:Y:S01]  /*0130*/  BSSY.RECONVERGENT B0, `(.L_x_32) ;  /* 0x0000006000007945 */ /* 0x000fe20003800200 */
[----:B--2---:R-:W-:Y:S01]  /*0140*/  IMAD.WIDE.U32 R4, R7, 0x4, R4 ;  /* 0x0000000407047825 */ /* 0x004fe200078e0004 */
[----:B---3--:R-:W-:-:S13]  /*0150*/  FSETP.GE.AND P0, PT, R9, RZ, PT ;  /* 0x000000ff0900720b */ /* 0x008fda0003f06000 */
[----:B------:R-:W-:Y:S05]  /*0160*/  @!P0 BRA `(.L_x_33) ;  /* 0x0000000000088947 */ /* 0x000fea0003800000 */
[----:B------:R0:W-:Y:S04]  /*0170*/  STG.E desc[UR4][R4.64], R9 ;  /* 0x0000000904007986 */ /* 0x0001e8000c101904 */
[----:B0-----:R0:W5:Y:S02]  /*0180*/  LDG.E R9, desc[UR4][R2.64] ;  /* 0x0000000402097981 */ /* 0x001164000c1e1900 */
.L_x_33:
[----:B------:R-:W-:Y:S05]  /*0190*/  BSYNC.RECONVERGENT B0 ;  /* 0x0000000000007941 */ /* 0x000fea0003800200 */
.L_x_32:
[----:B-----5:R-:W-:-:S13]  /*01a0*/  FSETP.GEU.AND P0, PT, R9, RZ, PT ;  /* 0x000000ff0900720b */ /* 0x020fda0003f0e000 */
[----:B------:R-:W-:Y:S05]  /*01b0*/  @P0 EXIT ;  /* 0x000000000000094d */ /* 0x000fea0003800000 */
[----:B------:R-:W-:-:S05]  /*01c0*/  FADD R9, -R9, -RZ ;  /* 0x800000ff09097221 */ /* 0x000fca0000000100 */
[----:B------:R-:W-:Y:S01]  /*01d0*/  STG.E desc[UR4][R4.64], R9 ;  /* 0x0000000904007986 */ /* 0x000fe2000c101904 */
[----:B------:R-:W-:Y:S05]  /*01e0*/  EXIT ;  /* 0x000000000000794d */ /* 0x000fea0003800000 */
.L_x_34:
        /* <DEDUP_REMOVED lines=9> */
.L_x_48:


//--------------------- .text._Z12kernel_mtilePfS_ii --------------------------
	.section	.text._Z12kernel_mtilePfS_ii,"ax",@progbits
	.align	128
        .global         _Z12kernel_mtilePfS_ii
        .type           _Z12kernel_mtilePfS_ii,@function
        .size           _Z12kernel_mtilePfS_ii,(.L_x_49 - _Z12kernel_mtilePfS_ii)
        .other          _Z12kernel_mtilePfS_ii,@"STO_CUDA_ENTRY STV_DEFAULT"
_Z12kernel_mtilePfS_ii:
.text._Z12kernel_mtilePfS_ii:
        /* <DEDUP_REMOVED lines=14> */
[----:B------:R-:W0:Y:S01]  /*00e0*/  I2F.U32.RP R0, UR7 ;  /* 0x0000000700007d06 */ /* 0x000e220008209000 */
[----:B------:R-:W-:Y:S01]  /*00f0*/  ISETP.NE.U32.AND P1, PT, RZ, UR7, PT ;  /* 0x00000007ff007c0c */ /* 0x000fe2000bf25070 */
[----:B------:R-:W1:Y:S06]  /*0100*/  LDCU.64 UR4, c[0x0][0x358] ;  /* 0x00006b00ff0477ac */ /* 0x000e6c0008000a00 */
[----:B0-----:R-:W0:Y:S02]  /*0110*/  MUFU.RCP R0, R0 ;  /* 0x0000000000007308 */ /* 0x001e240000001000 */
[----:B0-----:R-:W-:-:S06]  /*0120*/  IADD3 R2, PT, PT, R0, 0xffffffe, RZ ;  /* 0x0ffffffe00027810 */ /* 0x001fcc0007ffe0ff */
[----:B------:R0:W2:Y:S02]  /*0130*/  F2I.FTZ.U32.TRUNC.NTZ R3, R2 ;  /* 0x0000000200037305 */ /* 0x0000a4000021f000 */
[----:B0-----:R-:W-:Y:S01]  /*0140*/  HFMA2 R2, -RZ, RZ, 0, 0 ;  /* 0x00000000ff027431 */ /* 0x001fe200000001ff */
[----:B--2---:R-:W-:-:S05]  /*0150*/  IADD3 R5, PT, PT, RZ, -R3, RZ ;  /* 0x80000003ff057210 */ /* 0x004fca0007ffe0ff */
[----:B------:R-:W-:-:S04]  /*0160*/  IMAD R5, R5, UR7, RZ ;  /* 0x0000000705057c24 */ /* 0x000fc8000f8e02ff */
[----:B------:R-:W-:Y:S02]  /*0170*/  IMAD.HI.U32 R4, R3, R5, R2 ;  /* 0x0000000503047227 */ /* 0x000fe400078e0002 */
[----:B------:R-:W0:Y:S04]  /*0180*/  LDC.64 R2, c[0x0][0x380] ;  /* 0x0000e000ff027b82 */ /* 0x000e280000000a00 */
[----:B------:R-:W-:-:S05]  /*0190*/  IMAD.HI.U32 R4, R4, R7, RZ ;  /* 0x0000000704047227 */ /* 0x000fca00078e00ff */
[----:B------:R-:W-:-:S05]  /*01a0*/  IADD3 R4, PT, PT, -R4, RZ, RZ ;  /* 0x000000ff04047210 */ /* 0x000fca0007ffe1ff */
[----:B------:R-:W-:-:S05]  /*01b0*/  IMAD R5, R4, UR7, R7 ;  /* 0x0000000704057c24 */ /* 0x000fca000f8e0207 */
[----:B------:R-:W-:-:S13]  /*01c0*/  ISETP.GE.U32.AND P0, PT, R5, UR7, PT ;  /* 0x0000000705007c0c */ /* 0x000fda000bf06070 */
[----:B------:R-:W-:-:S04]  /*01d0*/  @P0 IADD3 R5, PT, PT, R5, -UR7, RZ ;  /* 0x8000000705050c10 */ /* 0x000fc8000fffe0ff */
[----:B------:R-:W-:-:S13]  /*01e0*/  ISETP.GE.U32.AND P0, PT, R5, UR7, PT ;  /* 0x0000000705007c0c */ /* 0x000fda000bf06070 */
[----:B------:R-:W-:Y:S02]  /*01f0*/  @P0 IADD3 R5, PT, PT, R5, -UR7, RZ ;  /* 0x8000000705050c10 */ /* 0x000fe4000fffe0ff */
[----:B------:R-:W-:-:S05]  /*0200*/  @!P1 LOP3.LUT R5, RZ, UR7, RZ, 0x33, !PT ;  /* 0x00000007ff059c12 */ /* 0x000fca000f8e33ff */
[----:B0-----:R-:W-:Y:S02]  /*0210*/  IMAD.WIDE.U32 R2, R5, 0x4, R2 ;  /* 0x0000000405027825 */ /* 0x001fe400078e0002 */
[----:B------:R-:W0:Y:S04]  /*0220*/  LDC.64 R4, c[0x0][0x388] ;  /* 0x0000e200ff047b82 */ /* 0x000e280000000a00 */
[----:B-1----:R-:W2:Y:S01]  /*0230*/  LDG.E R3, desc[UR4][R2.64] ;  /* 0x0000000402037981 */ /* 0x002ea2000c1e1900 */
[----:B0-----:R-:W-:-:S05]  /*0240*/  IMAD.WIDE.U32 R4, R7, 0x4, R4 ;  /* 0x0000000407047825 */ /* 0x001fca00078e0004 */
[----:B--2---:R-:W-:Y:S01]  /*0250*/  STG.E desc[UR4][R4.64], R3 ;  /* 0x0000000304007986 */ /* 0x004fe2000c101904 */
[----:B------:R-:W-:Y:S05]  /*0260*/  EXIT ;  /* 0x000000000000794d */ /* 0x000fea0003800000 */
.L_x_35:
        /* <DEDUP_REMOVED lines=9> */
.L_x_49:


//--------------------- .text._Z12kernel_mcoefPfS_iif --------------------------
	.section	.text._Z12kernel_mcoefPfS_iif,"ax",@progbits
	.align	128
        .global         _Z12kernel_mcoefPfS_iif
        .type           _Z12kernel_mcoefPfS_iif,@function
        .size           _Z12kernel_mcoefPfS_iif,(.L_x_50 - _Z12kernel_mcoefPfS_iif)
        .other          _Z12kernel_mcoefPfS_iif,@"STO_CUDA_ENTRY STV_DEFAULT"
_Z12kernel_mcoefPfS_iif:
.text._Z12kernel_mcoefPfS_iif:
[----:B------:R-:W0:Y:S01]  /*0000*/  LDC R1, c[0x0][0x37c] ;  /* 0x0000df00ff017b82 */ /* 0x000e220000000800 */
[----:B------:R-:W1:Y:S01]  /*0010*/  S2R R2, SR_TID.X ;  /* 0x0000000000027919 */ /* 0x000e620000002100 */
[----:B------:R-:W2:Y:S06]  /*0020*/  LDCU UR5, c[0x0][0x2fc] ;  /* 0x00005f80ff0577ac */ /* 0x000eac0008000800 */
[----:B------:R-:W1:Y:S01]  /*0030*/  S2UR UR4, SR_CTAID.X ;  /* 0x00000000000479c3 */ /* 0x000e620000002500 */
[----:B0-----:R-:W-:Y:S01]  /*0040*/  IADD3 R1, PT, PT, R1, -0x8, RZ ;  /* 0xfffffff801017810 */ /* 0x001fe20007ffe0ff */
[----:B------:R-:W0:Y:S01]  /*0050*/  S2R R0, SR_TID.Y ;  /* 0x0000000000007919 */ /* 0x000e220000002200 */
[----:B------:R-:W3:Y:S05]  /*0060*/  LDCU UR7, c[0x0][0x390] ;  /* 0x00007200ff0777ac */ /* 0x000eea0008000800 */
[----:B------:R-:W1:Y:S08]  /*0070*/  LDC R3, c[0x0][0x360] ;  /* 0x0000d800ff037b82 */ /* 0x000e700000000800 */
[----:B------:R-:W0:Y:S08]  /*0080*/  S2UR UR6, SR_CTAID.Y ;  /* 0x00000000000679c3 */ /* 0x000e300000002600 */
[----:B------:R-:W0:Y:S01]  /*0090*/  LDC R5, c[0x0][0x364] ;  /* 0x0000d900ff057b82 */ /* 0x000e220000000800 */
[----:B-1----:R-:W-:Y:S01]  /*00a0*/  IMAD R2, R3, UR4, R2 ;  /* 0x0000000403027c24 */ /* 0x002fe2000f8e0202 */
[----:B------:R-:W1:Y:S01]  /*00b0*/  LDCU UR4, c[0x0][0x2f8] ;  /* 0x00005f00ff0477ac */ /* 0x000e620008000800 */
[----:B0-----:R-:W-:Y:S01]  /*00c0*/  IMAD R3, R5, UR6, R0 ;  /* 0x0000000605037c24 */ /* 0x001fe2000f8e0200 */
[----:B------:R-:W-:-:S02]  /*00d0*/  MOV R0, 0x8 ;  /* 0x0000000800007802 */ /* 0x000fc40000000f00 */
[----:B-1----:R-:W-:Y:S01]  /*00e0*/  IADD3 R6, P0, PT, R1, UR4, RZ ;  /* 0x0000000401067c10 */ /* 0x002fe2000ff1e0ff */
[----:B---3--:R-:W-:Y:S01]  /*00f0*/  IMAD R2, R3, UR7, R2 ;  /* 0x0000000703027c24 */ /* 0x008fe2000f8e0202 */
[----:B------:R0:W1:Y:S01]  /*0100*/  LDC.64 R8, c[0x4][R0] ;  /* 0x0100000000087b82 */ /* 0x0000620000000a00 */
[----:B------:R-:W3:Y:S01]  /*0110*/  LDCU.64 UR6, c[0x4][URZ] ;  /* 0x01000000ff0677ac */ /* 0x000ee20008000a00 */
[----:B--2---:R-:W-:Y:S02]  /*0120*/  IADD3.X R7, PT, PT, RZ, UR5, RZ, P0, !PT ;  /* 0x00000005ff077c10 */ /* 0x004fe400087fe4ff */
[----:B------:R0:W-:Y:S01]  /*0130*/  STL [R1], R2 ;  /* 0x0000000201007387 */ /* 0x0001e20000100800 */
[----:B---3--:R-:W-:Y:S02]  /*0140*/  MOV R4, UR6 ;  /* 0x0000000600047c02 */ /* 0x008fe40008000f00 */
[----:B0-----:R-:W-:-:S07]  /*0150*/  MOV R5, UR7 ;  /* 0x0000000700057c02 */ /* 0x001fce0008000f00 */
[----:B------:R-:W-:-:S07]  /*0160*/  LEPC R20, `(.L_x_36) ;  /* 0x000000001014794e */ /* 0x000fce0000000000 */
[----:B-1----:R-:W-:Y:S05]  /*0170*/  CALL.ABS.NOINC R8 ;  /* 0x0000000008007343 */ /* 0x002fea0003c00000 */
.L_x_36:
[----:B------:R-:W0:Y:S02]  /*0180*/  LDCU.64 UR4, c[0x0][0x390] ;  /* 0x00007200ff0477ac */ /* 0x000e240008000a00 */
[----:B0-----:R-:W-:-:S06]  /*0190*/  UIMAD UR4, UR4, UR5, URZ ;  /* 0x00000005040472a4 */ /* 0x001fcc000f8e02ff */
[----:B------:R-:W-:-:S13]  /*01a0*/  ISETP.GE.U32.AND P0, PT, R2, UR4, PT ;  /* 0x0000000402007c0c */ /* 0x000fda000bf06070 */
        /* <DEDUP_REMOVED lines=8> */
[----:B--2---:R-:W-:-:S05]  /*0230*/  FMUL R7, R4, UR6 ;  /* 0x0000000604077c20 */ /* 0x004fca0008400000 */
[----:B------:R-:W-:Y:S01]  /*0240*/  STG.E desc[UR4][R2.64], R7 ;  /* 0x0000000702007986 */ /* 0x000fe2000c101904 */
[----:B------:R-:W-:Y:S05]  /*0250*/  EXIT ;  /* 0x000000000000794d */ /* 0x000fea0003800000 */
.L_x_37:
        /* <DEDUP_REMOVED lines=10> */
.L_x_50:


//--------------------- .text._Z11kernel_msubPfS_S_ii --------------------------
	.section	.text._Z11kernel_msubPfS_S_ii,"ax",@progbits
	.align	128
        .global         _Z11kernel_msubPfS_S_ii
        .type           _Z11kernel_msubPfS_S_ii,@function
        .size           _Z11kernel_msubPfS_S_ii,(.L_x_51 - _Z11kernel_msubPfS_S_ii)
        .other          _Z11kernel_msubPfS_S_ii,@"STO_CUDA_ENTRY STV_DEFAULT"
_Z11kernel_msubPfS_S_ii:
.text._Z11kernel_msubPfS_S_ii:
        /* <DEDUP_REMOVED lines=23> */
[----:B----4-:R-:W-:-:S05]  /*0170*/  FADD R9, R2, -R5 ;  /* 0x8000000502097221 */ /* 0x010fca0000000000 */
[----:B------:R-:W-:Y:S01]  /*0180*/  STG.E desc[UR4][R6.64], R9 ;  /* 0x0000000906007986 */ /* 0x000fe2000c101904 */
[----:B------:R-:W-:Y:S05]  /*0190*/  EXIT ;  /* 0x000000000000794d */ /* 0x000fea0003800000 */
.L_x_38:
        /* <DEDUP_REMOVED lines=14> */
.L_x_51:


//--------------------- .text._Z11kernel_maddPfS_S_ii --------------------------
	.section	.text._Z11kernel_maddPfS_S_ii,"ax",@progbits
	.align	128
        .global         _Z11kernel_maddPfS_S_ii
        .type           _Z11kernel_maddPfS_S_ii,@function
        .size           _Z11kernel_maddPfS_S_ii,(.L_x_52 - _Z11kernel_maddPfS_S_ii)
        .other          _Z11kernel_maddPfS_S_ii,@"STO_CUDA_ENTRY STV_DEFAULT"
_Z11kernel_maddPfS_S_ii:
.text._Z11kernel_maddPfS_S_ii:
        /* <DEDUP_REMOVED lines=23> */
[----:B----4-:R-:W-:-:S05]  /*0170*/  FADD R9, R2, R5 ;  /* 0x0000000502097221 */ /* 0x010fca0000000000 */
[----:B------:R-:W-:Y:S01]  /*0180*/  STG.E desc[UR4][R6.64], R9 ;  /* 0x0000000906007986 */ /* 0x000fe2000c101904 */
[----:B------:R-:W-:Y:S05]  /*0190*/  EXIT ;  /* 0x000000000000794d */ /* 0x000fea0003800000 */
.L_x_39:
        /* <DEDUP_REMOVED lines=14> */
.L_x_52:


//--------------------- .nv.global.init           --------------------------
	.section	.nv.global.init,"aw",@progbits
.nv.global.init:
	.type		$str,@object
	.size		$str,(.L_0 - $str)
$str:
        /*0000*/ 	.byte	0x25, 0x64, 0x0a, 0x00
.L_0:


//--------------------- .nv.shared.reserved.0     --------------------------
	.section	.nv.shared.reserved.0,"aw",@nobits
	.weak		__nv_reservedSMEM_offset_0_alias
	.size		__nv_reservedSMEM_offset_0_alias, 0, 64
	.other		__nv_reservedSMEM_offset_0_alias,@"STO_CUDA_RESERVED_SHARED STV_DEFAULT"
__nv_reservedSMEM_offset_0_alias:
	.zero		0
	.zero		64


//--------------------- .nv.constant0._Z14kernel_mmatmulPfS_S_ii --------------------------
	.section	.nv.constant0._Z14kernel_mmatmulPfS_S_ii,"a",@progbits
	.sectionflags	@""
	.align	4
.nv.constant0._Z14kernel_mmatmulPfS_S_ii:
	.zero		928


//--------------------- .nv.constant0._Z15kernel_maddConsPfS_iif --------------------------
	.section	.nv.constant0._Z15kernel_maddConsPfS_iif,"a",@progbits
	.sectionflags	@""
	.align	4
.nv.constant0._Z15kernel_maddConsPfS_iif:
	.zero		924


//--------------------- .nv.constant0._Z13kernel_mtransPfS_ii --------------------------
	.section	.nv.constant0._Z13kernel_mtransPfS_ii,"a",@progbits
	.sectionflags	@""
	.align	4
.nv.constant0._Z13kernel_mtransPfS_ii:
	.zero		920


//--------------------- .nv.constant0._Z11kernel_mdivPfS_S_ii --------------------------
	.section	.nv.constant0._Z11kernel_mdivPfS_S_ii,"a",@progbits
	.sectionflags	@""
	.align	4
.nv.constant0._Z11kernel_mdivPfS_S_ii:
	.zero		928


//--------------------- .nv.constant0._Z11kernel_mmulPfS_S_ii --------------------------
	.section	.nv.constant0._Z11kernel_mmulPfS_S_ii,"a",@progbits
	.sectionflags	@""
	.align	4
.nv.constant0._Z11kernel_mmulPfS_S_ii:
	.zero		928


//--------------------- .nv.constant0._Z12kernel_msum2PfS_ii --------------------------
	.section	.nv.constant0._Z12kernel_msum2PfS_ii,"a",@progbits
	.sectionflags	@""
	.align	4
.nv.constant0._Z12kernel_msum2PfS_ii:
	.zero		920


//--------------------- .nv.constant0._Z11kernel_msumPfS_ii --------------------------
	.section	.nv.constant0._Z11kernel_msumPfS_ii,"a",@progbits
	.sectionflags	@""
	.align	4
.nv.constant0._Z11kernel_msumPfS_ii:
	.zero		920


//--------------------- .nv.constant0._Z11kernel_mabsPfS_ii --------------------------
	.section	.nv.constant0._Z11kernel_mabsPfS_ii,"a",@progbits
	.sectionflags	@""
	.align	4
.nv.constant0._Z11kernel_mabsPfS_ii:
	.zero		920


//--------------------- .nv.constant0._Z12kernel_mtilePfS_ii --------------------------
	.section	.nv.constant0._Z12kernel_mtilePfS_ii,"a",@progbits
	.sectionflags	@""
	.align	4
.nv.constant0._Z12kernel_mtilePfS_ii:
	.zero		920


//--------------------- .nv.constant0._Z12kernel_mcoefPfS_iif --------------------------
	.section	.nv.constant0._Z12kernel_mcoefPfS_iif,"a",@progbits
	.sectionflags	@""
	.align	4
.nv.constant0._Z12kernel_mcoefPfS_iif:
	.zero		924


//--------------------- .nv.constant0._Z11kernel_msubPfS_S_ii --------------------------
	.section	.nv.constant0._Z11kernel_msubPfS_S_ii,"a",@progbits
	.sectionflags	@""
	.align	4
.nv.constant0._Z11kernel_msubPfS_S_ii:
	.zero		928


//--------------------- .nv.constant0._Z11kernel_maddPfS_S_ii --------------------------
	.section	.nv.constant0._Z11kernel_maddPfS_S_ii,"a",@progbits
	.sectionflags	@""
	.align	4
.nv.constant0._Z11kernel_maddPfS_S_ii:
	.zero		928


//--------------------- SYMBOLS --------------------------

	.type		.nv.reservedSmem.offset0,@object
	.size		.nv.reservedSmem.offset0,0x4
	.type		vprintf,@function
